//
// Generated by NVIDIA NVVM Compiler
//
// Compiler Build ID: CL-36424714
// Cuda compilation tools, release 13.0, V13.0.88
// Based on NVVM 20.0.0
//

.version 9.0
.target sm_100
.address_size 64

	// .globl	_Z15addSingleThreadiPfS_

.visible .entry _Z15addSingleThreadiPfS_(
	.param .u32 _Z15addSingleThreadiPfS__param_0,
	.param .u64 .ptr .align 1 _Z15addSingleThreadiPfS__param_1,
	.param .u64 .ptr .align 1 _Z15addSingleThreadiPfS__param_2
)
{
	.reg .pred 	%p<10>;
	.reg .b32 	%r<23>;
	.reg .b32 	%f<88>;
	.reg .b64 	%rd<28>;

	ld.param.u32 	%r16, [_Z15addSingleThreadiPfS__param_0];
	ld.param.u64 	%rd15, [_Z15addSingleThreadiPfS__param_1];
	ld.param.u64 	%rd16, [_Z15addSingleThreadiPfS__param_2];
	cvta.to.global.u64 	%rd1, %rd16;
	cvta.to.global.u64 	%rd2, %rd15;
	setp.lt.s32 	%p1, %r16, 1;
	@%p1 bra 	$L__BB0_13;
	and.b32  	%r1, %r16, 15;
	setp.lt.u32 	%p2, %r16, 16;
	mov.b32 	%r20, 0;
	@%p2 bra 	$L__BB0_4;
	and.b32  	%r20, %r16, 2147483632;
	neg.s32 	%r18, %r20;
	add.s64 	%rd25, %rd2, 32;
	add.s64 	%rd24, %rd1, 32;
$L__BB0_3:
	.pragma "nounroll";
	ld.global.f32 	%f1, [%rd25+-32];
	ld.global.f32 	%f2, [%rd24+-32];
	add.f32 	%f3, %f1, %f2;
	st.global.f32 	[%rd24+-32], %f3;
	ld.global.f32 	%f4, [%rd25+-28];
	ld.global.f32 	%f5, [%rd24+-28];
	add.f32 	%f6, %f4, %f5;
	st.global.f32 	[%rd24+-28], %f6;
	ld.global.f32 	%f7, [%rd25+-24];
	ld.global.f32 	%f8, [%rd24+-24];
	add.f32 	%f9, %f7, %f8;
	st.global.f32 	[%rd24+-24], %f9;
	ld.global.f32 	%f10, [%rd25+-20];
	ld.global.f32 	%f11, [%rd24+-20];
	add.f32 	%f12, %f10, %f11;
	st.global.f32 	[%rd24+-20], %f12;
	ld.global.f32 	%f13, [%rd25+-16];
	ld.global.f32 	%f14, [%rd24+-16];
	add.f32 	%f15, %f13, %f14;
	st.global.f32 	[%rd24+-16], %f15;
	ld.global.f32 	%f16, [%rd25+-12];
	ld.global.f32 	%f17, [%rd24+-12];
	add.f32 	%f18, %f16, %f17;
	st.global.f32 	[%rd24+-12], %f18;
	ld.global.f32 	%f19, [%rd25+-8];
	ld.global.f32 	%f20, [%rd24+-8];
	add.f32 	%f21, %f19, %f20;
	st.global.f32 	[%rd24+-8], %f21;
	ld.global.f32 	%f22, [%rd25+-4];
	ld.global.f32 	%f23, [%rd24+-4];
	add.f32 	%f24, %f22, %f23;
	st.global.f32 	[%rd24+-4], %f24;
	ld.global.f32 	%f25, [%rd25];
	ld.global.f32 	%f26, [%rd24];
	add.f32 	%f27, %f25, %f26;
	st.global.f32 	[%rd24], %f27;
	ld.global.f32 	%f28, [%rd25+4];
	ld.global.f32 	%f29, [%rd24+4];
	add.f32 	%f30, %f28, %f29;
	st.global.f32 	[%rd24+4], %f30;
	ld.global.f32 	%f31, [%rd25+8];
	ld.global.f32 	%f32, [%rd24+8];
	add.f32 	%f33, %f31, %f32;
	st.global.f32 	[%rd24+8], %f33;
	ld.global.f32 	%f34, [%rd25+12];
	ld.global.f32 	%f35, [%rd24+12];
	add.f32 	%f36, %f34, %f35;
	st.global.f32 	[%rd24+12], %f36;
	ld.global.f32 	%f37, [%rd25+16];
	ld.global.f32 	%f38, [%rd24+16];
	add.f32 	%f39, %f37, %f38;
	st.global.f32 	[%rd24+16], %f39;
	ld.global.f32 	%f40, [%rd25+20];
	ld.global.f32 	%f41, [%rd24+20];
	add.f32 	%f42, %f40, %f41;
	st.global.f32 	[%rd24+20], %f42;
	ld.global.f32 	%f43, [%rd25+24];
	ld.global.f32 	%f44, [%rd24+24];
	add.f32 	%f45, %f43, %f44;
	st.global.f32 	[%rd24+24], %f45;
	ld.global.f32 	%f46, [%rd25+28];
	ld.global.f32 	%f47, [%rd24+28];
	add.f32 	%f48, %f46, %f47;
	st.global.f32 	[%rd24+28], %f48;
	add.s32 	%r18, %r18, 16;
	add.s64 	%rd25, %rd25, 64;
	add.s64 	%rd24, %rd24, 64;
	setp.ne.s32 	%p3, %r18, 0;
	@%p3 bra 	$L__BB0_3;
$L__BB0_4:
	setp.eq.s32 	%p4, %r1, 0;
	@%p4 bra 	$L__BB0_13;
	and.b32  	%r7, %r16, 7;
	setp.lt.u32 	%p5, %r1, 8;
	@%p5 bra 	$L__BB0_7;
	mul.wide.u32 	%rd17, %r20, 4;
	add.s64 	%rd18, %rd2, %rd17;
	ld.global.f32 	%f49, [%rd18];
	add.s64 	%rd19, %rd1, %rd17;
	ld.global.f32 	%f50, [%rd19];
	add.f32 	%f51, %f49, %f50;
	st.global.f32 	[%rd19], %f51;
	ld.global.f32 	%f52, [%rd18+4];
	ld.global.f32 	%f53, [%rd19+4];
	add.f32 	%f54, %f52, %f53;
	st.global.f32 	[%rd19+4], %f54;
	ld.global.f32 	%f55, [%rd18+8];
	ld.global.f32 	%f56, [%rd19+8];
	add.f32 	%f57, %f55, %f56;
	st.global.f32 	[%rd19+8], %f57;
	ld.global.f32 	%f58, [%rd18+12];
	ld.global.f32 	%f59, [%rd19+12];
	add.f32 	%f60, %f58, %f59;
	st.global.f32 	[%rd19+12], %f60;
	ld.global.f32 	%f61, [%rd18+16];
	ld.global.f32 	%f62, [%rd19+16];
	add.f32 	%f63, %f61, %f62;
	st.global.f32 	[%rd19+16], %f63;
	ld.global.f32 	%f64, [%rd18+20];
	ld.global.f32 	%f65, [%rd19+20];
	add.f32 	%f66, %f64, %f65;
	st.global.f32 	[%rd19+20], %f66;
	ld.global.f32 	%f67, [%rd18+24];
	ld.global.f32 	%f68, [%rd19+24];
	add.f32 	%f69, %f67, %f68;
	st.global.f32 	[%rd19+24], %f69;
	ld.global.f32 	%f70, [%rd18+28];
	ld.global.f32 	%f71, [%rd19+28];
	add.f32 	%f72, %f70, %f71;
	st.global.f32 	[%rd19+28], %f72;
	add.s32 	%r20, %r20, 8;
$L__BB0_7:
	setp.eq.s32 	%p6, %r7, 0;
	@%p6 bra 	$L__BB0_13;
	and.b32  	%r10, %r16, 3;
	setp.lt.u32 	%p7, %r7, 4;
	@%p7 bra 	$L__BB0_10;
	mul.wide.u32 	%rd20, %r20, 4;
	add.s64 	%rd21, %rd2, %rd20;
	ld.global.f32 	%f73, [%rd21];
	add.s64 	%rd22, %rd1, %rd20;
	ld.global.f32 	%f74, [%rd22];
	add.f32 	%f75, %f73, %f74;
	st.global.f32 	[%rd22], %f75;
	ld.global.f32 	%f76, [%rd21+4];
	ld.global.f32 	%f77, [%rd22+4];
	add.f32 	%f78, %f76, %f77;
	st.global.f32 	[%rd22+4], %f78;
	ld.global.f32 	%f79, [%rd21+8];
	ld.global.f32 	%f80, [%rd22+8];
	add.f32 	%f81, %f79, %f80;
	st.global.f32 	[%rd22+8], %f81;
	ld.global.f32 	%f82, [%rd21+12];
	ld.global.f32 	%f83, [%rd22+12];
	add.f32 	%f84, %f82, %f83;
	st.global.f32 	[%rd22+12], %f84;
	add.s32 	%r20, %r20, 4;
$L__BB0_10:
	setp.eq.s32 	%p8, %r10, 0;
	@%p8 bra 	$L__BB0_13;
	mul.wide.u32 	%rd23, %r20, 4;
	add.s64 	%rd27, %rd1, %rd23;
	add.s64 	%rd26, %rd2, %rd23;
	neg.s32 	%r22, %r10;
$L__BB0_12:
	.pragma "nounroll";
	ld.global.f32 	%f85, [%rd26];
	ld.global.f32 	%f86, [%rd27];
	add.f32 	%f87, %f85, %f86;
	st.global.f32 	[%rd27], %f87;
	add.s64 	%rd27, %rd27, 4;
	add.s64 	%rd26, %rd26, 4;
	add.s32 	%r22, %r22, 1;
	setp.ne.s32 	%p9, %r22, 0;
	@%p9 bra 	$L__BB0_12;
$L__BB0_13:
	ret;

}
	// .globl	_Z14addMoreThreadsiPfS_
.visible .entry _Z14addMoreThreadsiPfS_(
	.param .u32 _Z14addMoreThreadsiPfS__param_0,
	.param .u64 .ptr .align 1 _Z14addMoreThreadsiPfS__param_1,
	.param .u64 .ptr .align 1 _Z14addMoreThreadsiPfS__param_2
)
{
	.reg .pred 	%p<7>;
	.reg .b32 	%r<27>;
	.reg .b32 	%f<16>;
	.reg .b64 	%rd<24>;

	ld.param.u32 	%r11, [_Z14addMoreThreadsiPfS__param_0];
	ld.param.u64 	%rd7, [_Z14addMoreThreadsiPfS__param_1];
	ld.param.u64 	%rd8, [_Z14addMoreThreadsiPfS__param_2];
	cvta.to.global.u64 	%rd1, %rd8;
	cvta.to.global.u64 	%rd2, %rd7;
	mov.u32 	%r26, %tid.x;
	mov.u32 	%r2, %ntid.x;
	setp.ge.s32 	%p1, %r26, %r11;
	@%p1 bra 	$L__BB1_6;
	add.s32 	%r12, %r26, %r2;
	max.u32 	%r13, %r11, %r12;
	setp.lt.u32 	%p2, %r12, %r11;
	selp.u32 	%r14, 1, 0, %p2;
	add.s32 	%r15, %r12, %r14;
	sub.s32 	%r16, %r13, %r15;
	div.u32 	%r17, %r16, %r2;
	add.s32 	%r3, %r17, %r14;
	and.b32  	%r18, %r3, 3;
	setp.eq.s32 	%p3, %r18, 3;
	@%p3 bra 	$L__BB1_4;
	add.s32 	%r19, %r3, 1;
	and.b32  	%r20, %r19, 3;
	mul.wide.u32 	%rd23, %r26, 4;
	mul.wide.u32 	%rd4, %r2, 4;
	neg.s32 	%r24, %r20;
	mad.lo.s32 	%r26, %r2, %r20, %r26;
$L__BB1_3:
	.pragma "nounroll";
	add.s64 	%rd9, %rd2, %rd23;
	ld.global.f32 	%f1, [%rd9];
	add.s64 	%rd10, %rd1, %rd23;
	ld.global.f32 	%f2, [%rd10];
	add.f32 	%f3, %f1, %f2;
	st.global.f32 	[%rd10], %f3;
	add.s64 	%rd23, %rd23, %rd4;
	add.s32 	%r24, %r24, 1;
	setp.ne.s32 	%p4, %r24, 0;
	@%p4 bra 	$L__BB1_3;
$L__BB1_4:
	setp.lt.u32 	%p5, %r3, 3;
	@%p5 bra 	$L__BB1_6;
$L__BB1_5:
	mul.wide.u32 	%rd11, %r26, 4;
	add.s64 	%rd12, %rd2, %rd11;
	ld.global.f32 	%f4, [%rd12];
	add.s64 	%rd13, %rd1, %rd11;
	ld.global.f32 	%f5, [%rd13];
	add.f32 	%f6, %f4, %f5;
	st.global.f32 	[%rd13], %f6;
	add.s32 	%r21, %r26, %r2;
	mul.wide.u32 	%rd14, %r21, 4;
	add.s64 	%rd15, %rd2, %rd14;
	ld.global.f32 	%f7, [%rd15];
	add.s64 	%rd16, %rd1, %rd14;
	ld.global.f32 	%f8, [%rd16];
	add.f32 	%f9, %f7, %f8;
	st.global.f32 	[%rd16], %f9;
	add.s32 	%r22, %r21, %r2;
	mul.wide.u32 	%rd17, %r22, 4;
	add.s64 	%rd18, %rd2, %rd17;
	ld.global.f32 	%f10, [%rd18];
	add.s64 	%rd19, %rd1, %rd17;
	ld.global.f32 	%f11, [%rd19];
	add.f32 	%f12, %f10, %f11;
	st.global.f32 	[%rd19], %f12;
	add.s32 	%r23, %r22, %r2;
	mul.wide.u32 	%rd20, %r23, 4;
	add.s64 	%rd21, %rd2, %rd20;
	ld.global.f32 	%f13, [%rd21];
	add.s64 	%rd22, %rd1, %rd20;
	ld.global.f32 	%f14, [%rd22];
	add.f32 	%f15, %f13, %f14;
	st.global.f32 	[%rd22], %f15;
	add.s32 	%r26, %r23, %r2;
	setp.lt.s32 	%p6, %r26, %r11;
	@%p6 bra 	$L__BB1_5;
$L__BB1_6:
	ret;

}
	// .globl	_Z14addGridThreadsiPfS_
.visible .entry _Z14addGridThreadsiPfS_(
	.param .u32 _Z14addGridThreadsiPfS__param_0,
	.param .u64 .ptr .align 1 _Z14addGridThreadsiPfS__param_1,
	.param .u64 .ptr .align 1 _Z14addGridThreadsiPfS__param_2
)
{
	.reg .pred 	%p<7>;
	.reg .b32 	%r<31>;
	.reg .b32 	%f<16>;
	.reg .b64 	%rd<18>;

	ld.param.u32 	%r12, [_Z14addGridThreadsiPfS__param_0];
	ld.param.u64 	%rd3, [_Z14addGridThreadsiPfS__param_1];
	ld.param.u64 	%rd4, [_Z14addGridThreadsiPfS__param_2];
	cvta.to.global.u64 	%rd1, %rd4;
	cvta.to.global.u64 	%rd2, %rd3;
	mov.u32 	%r13, %ctaid.x;
	mov.u32 	%r14, %ntid.x;
	mov.u32 	%r15, %tid.x;
	mad.lo.s32 	%r29, %r13, %r14, %r15;
	mov.u32 	%r16, %nctaid.x;
	mul.lo.s32 	%r2, %r14, %r16;
	setp.ge.s32 	%p1, %r29, %r12;
	@%p1 bra 	$L__BB2_7;
	add.s32 	%r17, %r29, %r2;
	max.s32 	%r18, %r12, %r17;
	setp.lt.s32 	%p2, %r17, %r12;
	selp.u32 	%r19, 1, 0, %p2;
	add.s32 	%r20, %r17, %r19;
	sub.s32 	%r21, %r18, %r20;
	div.u32 	%r22, %r21, %r2;
	add.s32 	%r3, %r22, %r19;
	and.b32  	%r23, %r3, 3;
	setp.eq.s32 	%p3, %r23, 3;
	@%p3 bra 	$L__BB2_4;
	add.s32 	%r24, %r3, 1;
	and.b32  	%r25, %r24, 3;
	neg.s32 	%r27, %r25;
$L__BB2_3:
	.pragma "nounroll";
	mul.wide.s32 	%rd5, %r29, 4;
	add.s64 	%rd6, %rd1, %rd5;
	add.s64 	%rd7, %rd2, %rd5;
	ld.global.f32 	%f1, [%rd7];
	ld.global.f32 	%f2, [%rd6];
	add.f32 	%f3, %f1, %f2;
	st.global.f32 	[%rd6], %f3;
	add.s32 	%r29, %r29, %r2;
	add.s32 	%r27, %r27, 1;
	setp.ne.s32 	%p4, %r27, 0;
	@%p4 bra 	$L__BB2_3;
$L__BB2_4:
	setp.lt.u32 	%p5, %r3, 3;
	@%p5 bra 	$L__BB2_7;
	mul.wide.s32 	%rd11, %r2, 4;
	shl.b32 	%r26, %r2, 2;
$L__BB2_6:
	mul.wide.s32 	%rd8, %r29, 4;
	add.s64 	%rd9, %rd2, %rd8;
	ld.global.f32 	%f4, [%rd9];
	add.s64 	%rd10, %rd1, %rd8;
	ld.global.f32 	%f5, [%rd10];
	add.f32 	%f6, %f4, %f5;
	st.global.f32 	[%rd10], %f6;
	add.s64 	%rd12, %rd9, %rd11;
	ld.global.f32 	%f7, [%rd12];
	add.s64 	%rd13, %rd10, %rd11;
	ld.global.f32 	%f8, [%rd13];
	add.f32 	%f9, %f7, %f8;
	st.global.f32 	[%rd13], %f9;
	add.s64 	%rd14, %rd12, %rd11;
	ld.global.f32 	%f10, [%rd14];
	add.s64 	%rd15, %rd13, %rd11;
	ld.global.f32 	%f11, [%rd15];
	add.f32 	%f12, %f10, %f11;
	st.global.f32 	[%rd15], %f12;
	add.s64 	%rd16, %rd14, %rd11;
	ld.global.f32 	%f13, [%rd16];
	add.s64 	%rd17, %rd15, %rd11;
	ld.global.f32 	%f14, [%rd17];
	add.f32 	%f15, %f13, %f14;
	st.global.f32 	[%rd17], %f15;
	add.s32 	%r29, %r26, %r29;
	setp.lt.s32 	%p6, %r29, %r12;
	@%p6 bra 	$L__BB2_6;
$L__BB2_7:
	ret;

}


// ===== COMPILED SASS (sm_100) =====

	.target	sm_100

	.elftype	@"ET_EXEC"


//--------------------- .note.nv.tkinfo           --------------------------
	.section	.note.nv.tkinfo,"",@"SHT_NOTE"
	.sectionflags	@"SHF_NOTE_NV_TKINFO"
	.tkinfo
        /*0018*/ 	.word	0x00000002
        /*0030*/ 	.string	""
        /*0030*/ 	.string	"ptxas"
        /*0030*/ 	.string	"Cuda compilation tools, release 13.0, V13.0.88"
        /*0030*/ 	.string	"Build cuda_13.0.r13.0/compiler.36424714_0"
        /*0030*/ 	.string	"-arch sm_100 -m 64 "



//--------------------- .note.nv.cuinfo           --------------------------
	.section	.note.nv.cuinfo,"",@"SHT_NOTE"
	.sectionflags	@"SHF_NOTE_NV_CUINFO"
        /*0018*/ 	.short	0x0002
        /*001a*/ 	.short	0x0064
        /*001c*/ 	.short	0x0082
	.zero		2


//--------------------- .nv.info                  --------------------------
	.section	.nv.info,"",@"SHT_CUDA_INFO"
	.align	4


	//----- nvinfo : EIATTR_REGCOUNT
	.align		4
        /*0000*/ 	.byte	0x04, 0x2f
        /*0002*/ 	.short	(.L_1 - .L_0)
	.align		4
.L_0:
        /*0004*/ 	.word	index@(_Z15addSingleThreadiPfS_)
        /*0008*/ 	.word	0x00000012


	//----- nvinfo : EIATTR_FRAME_SIZE
	.align		4
.L_1:
        /*000c*/ 	.byte	0x04, 0x11
        /*000e*/ 	.short	(.L_3 - .L_2)
	.align		4
.L_2:
        /*0010*/ 	.word	index@(_Z15addSingleThreadiPfS_)
        /*0014*/ 	.word	0x00000000


	//----- nvinfo : EIATTR_REGCOUNT
	.align		4
.L_3:
        /*0018*/ 	.byte	0x04, 0x2f
        /*001a*/ 	.short	(.L_5 - .L_4)
	.align		4
.L_4:
        /*001c*/ 	.word	index@(_Z14addMoreThreadsiPfS_)
        /*0020*/ 	.word	0x0000001a


	//----- nvinfo : EIATTR_FRAME_SIZE
	.align		4
.L_5:
        /*0024*/ 	.byte	0x04, 0x11
        /*0026*/ 	.short	(.L_7 - .L_6)
	.align		4
.L_6:
        /*0028*/ 	.word	index@(_Z14addMoreThreadsiPfS_)
        /*002c*/ 	.word	0x00000000


	//----- nvinfo : EIATTR_REGCOUNT
	.align		4
.L_7:
        /*0030*/ 	.byte	0x04, 0x2f
        /*0032*/ 	.short	(.L_9 - .L_8)
	.align		4
.L_8:
        /*0034*/ 	.word	index@(_Z14addGridThreadsiPfS_)
        /*0038*/ 	.word	0x00000018


	//----- nvinfo : EIATTR_FRAME_SIZE
	.align		4
.L_9:
        /*003c*/ 	.byte	0x04, 0x11
        /*003e*/ 	.short	(.L_11 - .L_10)
	.align		4
.L_10:
        /*0040*/ 	.word	index@(_Z14addGridThreadsiPfS_)
        /*0044*/ 	.word	0x00000000


	//----- nvinfo : EIATTR_MIN_STACK_SIZE
	.align		4
.L_11:
        /*0048*/ 	.byte	0x04, 0x12
        /*004a*/ 	.short	(.L_13 - .L_12)
	.align		4
.L_12:
        /*004c*/ 	.word	index@(_Z14addGridThreadsiPfS_)
        /*0050*/ 	.word	0x00000000


	//----- nvinfo : EIATTR_MIN_STACK_SIZE
	.align		4
.L_13:
        /*0054*/ 	.byte	0x04, 0x12
        /*0056*/ 	.short	(.L_15 - .L_14)
	.align		4
.L_14:
        /*0058*/ 	.word	index@(_Z14addMoreThreadsiPfS_)
        /*005c*/ 	.word	0x00000000


	//----- nvinfo : EIATTR_MIN_STACK_SIZE
	.align		4
.L_15:
        /*0060*/ 	.byte	0x04, 0x12
        /*0062*/ 	.short	(.L_17 - .L_16)
	.align		4
.L_16:
        /*0064*/ 	.word	index@(_Z15addSingleThreadiPfS_)
        /*0068*/ 	.word	0x00000000
.L_17:


//--------------------- .nv.compat                --------------------------
	.section	.nv.compat,"",@"SHT_CUDA_COMPAT_INFO"
	.align	4
        /*0000*/ 	.byte	0x02, 0x09, 0x00, 0x00, 0x02, 0x02, 0x01, 0x00, 0x02, 0x05, 0x05, 0x00, 0x03, 0x07, 0x01, 0x01
        /*0010*/ 	.byte	0x02, 0x03, 0x00, 0x00, 0x02, 0x06, 0x01, 0x00, 0x04, 0x0b, 0x08, 0x00, 0x09, 0x00, 0x00, 0x00
        /*0020*/ 	.byte	0x00, 0x00, 0x00, 0x00


//--------------------- .nv.info._Z14addGridThreadsiPfS_ --------------------------
	.section	.nv.info._Z14addGridThreadsiPfS_,"",@"SHT_CUDA_INFO"
	.sectionflags	@""
	.align	4


	//----- nvinfo : EIATTR_CUDA_API_VERSION
	.align		4
        /*0000*/ 	.byte	0x04, 0x37
        /*0002*/ 	.short	(.L_19 - .L_18)
.L_18:
        /*0004*/ 	.word	0x00000082


	//----- nvinfo : EIATTR_KPARAM_INFO
	.align		4
.L_19:
        /*0008*/ 	.byte	0x04, 0x17
        /*000a*/ 	.short	(.L_21 - .L_20)
.L_20:
        /*000c*/ 	.word	0x00000000
        /*0010*/ 	.short	0x0002
        /*0012*/ 	.short	0x0010
        /*0014*/ 	.byte	0x00, 0xf5, 0x21, 0x00


	//----- nvinfo : EIATTR_KPARAM_INFO
	.align		4
.L_21:
        /*0018*/ 	.byte	0x04, 0x17
        /*001a*/ 	.short	(.L_23 - .L_22)
.L_22:
        /*001c*/ 	.word	0x00000000
        /*0020*/ 	.short	0x0001
        /*0022*/ 	.short	0x0008
        /*0024*/ 	.byte	0x00, 0xf5, 0x21, 0x00


	//----- nvinfo : EIATTR_KPARAM_INFO
	.align		4
.L_23:
        /*0028*/ 	.byte	0x04, 0x17
        /*002a*/ 	.short	(.L_25 - .L_24)
.L_24:
        /*002c*/ 	.word	0x00000000
        /*0030*/ 	.short	0x0000
        /*0032*/ 	.short	0x0000
        /*0034*/ 	.byte	0x00, 0xf0, 0x11, 0x00


	//----- nvinfo : EIATTR_SPARSE_MMA_MASK
	.align		4
.L_25:
        /*0038*/ 	.byte	0x03, 0x50
        /*003a*/ 	.short	0x0000


	//----- nvinfo : EIATTR_MAXREG_COUNT
	.align		4
        /*003c*/ 	.byte	0x03, 0x1b
        /*003e*/ 	.short	0x00ff


	//----- nvinfo : EIATTR_MERCURY_ISA_VERSION
	.align		4
        /*0040*/ 	.byte	0x03, 0x5f
        /*0042*/ 	.short	0x0101


	//----- nvinfo : EIATTR_VRC_CTA_INIT_COUNT
	.align		4
        /*0044*/ 	.byte	0x02, 0x4a
	.zero		1
	.zero		1


	//----- nvinfo : EIATTR_EXIT_INSTR_OFFSETS
	.align		4
        /*0048*/ 	.byte	0x04, 0x1c
        /*004a*/ 	.short	(.L_27 - .L_26)


	//   ....[0]....
.L_26:
        /*004c*/ 	.word	0x00000090


	//   ....[1]....
        /*0050*/ 	.word	0x00000380


	//   ....[2]....
        /*0054*/ 	.word	0x00000560


	//----- nvinfo : EIATTR_CRS_STACK_SIZE
	.align		4
.L_27:
        /*0058*/ 	.byte	0x04, 0x1e
        /*005a*/ 	.short	(.L_29 - .L_28)
.L_28:
        /*005c*/ 	.word	0x00000000


	//----- nvinfo : EIATTR_CBANK_PARAM_SIZE
	.align		4
.L_29:
        /*0060*/ 	.byte	0x03, 0x19
        /*0062*/ 	.short	0x0018


	//----- nvinfo : EIATTR_PARAM_CBANK
	.align		4
        /*0064*/ 	.byte	0x04, 0x0a
        /*0066*/ 	.short	(.L_31 - .L_30)
	.align		4
.L_30:
        /*0068*/ 	.word	index@(.nv.constant0._Z14addGridThreadsiPfS_)
        /*006c*/ 	.short	0x0380
        /*006e*/ 	.short	0x0018


	//----- nvinfo : EIATTR_SW_WAR
	.align		4
.L_31:
        /*0070*/ 	.byte	0x04, 0x36
        /*0072*/ 	.short	(.L_33 - .L_32)
.L_32:
        /*0074*/ 	.word	0x00000008
.L_33:


//--------------------- .nv.info._Z14addMoreThreadsiPfS_ --------------------------
	.section	.nv.info._Z14addMoreThreadsiPfS_,"",@"SHT_CUDA_INFO"
	.sectionflags	@""
	.align	4


	//----- nvinfo : EIATTR_CUDA_API_VERSION
	.align		4
        /*0000*/ 	.byte	0x04, 0x37
        /*0002*/ 	.short	(.L_35 - .L_34)
.L_34:
        /*0004*/ 	.word	0x00000082


	//----- nvinfo : EIATTR_KPARAM_INFO
	.align		4
.L_35:
        /*0008*/ 	.byte	0x04, 0x17
        /*000a*/ 	.short	(.L_37 - .L_36)
.L_36:
        /*000c*/ 	.word	0x00000000
        /*0010*/ 	.short	0x0002
        /*0012*/ 	.short	0x0010
        /*0014*/ 	.byte	0x00, 0xf5, 0x21, 0x00


	//----- nvinfo : EIATTR_KPARAM_INFO
	.align		4
.L_37:
        /*0018*/ 	.byte	0x04, 0x17
        /*001a*/ 	.short	(.L_39 - .L_38)
.L_38:
        /*001c*/ 	.word	0x00000000
        /*0020*/ 	.short	0x0001
        /*0022*/ 	.short	0x0008
        /*0024*/ 	.byte	0x00, 0xf5, 0x21, 0x00


	//----- nvinfo : EIATTR_KPARAM_INFO
	.align		4
.L_39:
        /*0028*/ 	.byte	0x04, 0x17
        /*002a*/ 	.short	(.L_41 - .L_40)
.L_40:
        /*002c*/ 	.word	0x00000000
        /*0030*/ 	.short	0x0000
        /*0032*/ 	.short	0x0000
        /*0034*/ 	.byte	0x00, 0xf0, 0x11, 0x00


	//----- nvinfo : EIATTR_SPARSE_MMA_MASK
	.align		4
.L_41:
        /*0038*/ 	.byte	0x03, 0x50
        /*003a*/ 	.short	0x0000


	//----- nvinfo : EIATTR_MAXREG_COUNT
	.align		4
        /*003c*/ 	.byte	0x03, 0x1b
        /*003e*/ 	.short	0x00ff


	//----- nvinfo : EIATTR_MERCURY_ISA_VERSION
	.align		4
        /*0040*/ 	.byte	0x03, 0x5f
        /*0042*/ 	.short	0x0101


	//----- nvinfo : EIATTR_VRC_CTA_INIT_COUNT
	.align		4
        /*0044*/ 	.byte	0x02, 0x4a
	.zero		1
	.zero		1


	//----- nvinfo : EIATTR_EXIT_INSTR_OFFSETS
	.align		4
        /*0048*/ 	.byte	0x04, 0x1c
        /*004a*/ 	.short	(.L_43 - .L_42)


	//   ....[0]....
.L_42:
        /*004c*/ 	.word	0x00000050


	//   ....[1]....
        /*0050*/ 	.word	0x00000380


	//   ....[2]....
        /*0054*/ 	.word	0x00000590


	//----- nvinfo : EIATTR_CRS_STACK_SIZE
	.align		4
.L_43:
        /*0058*/ 	.byte	0x04, 0x1e
        /*005a*/ 	.short	(.L_45 - .L_44)
.L_44:
        /*005c*/ 	.word	0x00000000


	//----- nvinfo : EIATTR_CBANK_PARAM_SIZE
	.align		4
.L_45:
        /*0060*/ 	.byte	0x03, 0x19
        /*0062*/ 	.short	0x0018


	//----- nvinfo : EIATTR_PARAM_CBANK
	.align		4
        /*0064*/ 	.byte	0x04, 0x0a
        /*0066*/ 	.short	(.L_47 - .L_46)
	.align		4
.L_46:
        /*0068*/ 	.word	index@(.nv.constant0._Z14addMoreThreadsiPfS_)
        /*006c*/ 	.short	0x0380
        /*006e*/ 	.short	0x0018


	//----- nvinfo : EIATTR_SW_WAR
	.align		4
.L_47:
        /*0070*/ 	.byte	0x04, 0x36
        /*0072*/ 	.short	(.L_49 - .L_48)
.L_48:
        /*0074*/ 	.word	0x00000008
.L_49:


//--------------------- .nv.info._Z15addSingleThreadiPfS_ --------------------------
	.section	.nv.info._Z15addSingleThreadiPfS_,"",@"SHT_CUDA_INFO"
	.sectionflags	@""
	.align	4


	//----- nvinfo : EIATTR_CUDA_API_VERSION
	.align		4
        /*0000*/ 	.byte	0x04, 0x37
        /*0002*/ 	.short	(.L_51 - .L_50)
.L_50:
        /*0004*/ 	.word	0x00000082


	//----- nvinfo : EIATTR_KPARAM_INFO
	.align		4
.L_51:
        /*0008*/ 	.byte	0x04, 0x17
        /*000a*/ 	.short	(.L_53 - .L_52)
.L_52:
        /*000c*/ 	.word	0x00000000
        /*0010*/ 	.short	0x0002
        /*0012*/ 	.short	0x0010
        /*0014*/ 	.byte	0x00, 0xf5, 0x21, 0x00


	//----- nvinfo : EIATTR_KPARAM_INFO
	.align		4
.L_53:
        /*0018*/ 	.byte	0x04, 0x17
        /*001a*/ 	.short	(.L_55 - .L_54)
.L_54:
        /*001c*/ 	.word	0x00000000
        /*0020*/ 	.short	0x0001
        /*0022*/ 	.short	0x0008
        /*0024*/ 	.byte	0x00, 0xf5, 0x21, 0x00


	//----- nvinfo : EIATTR_KPARAM_INFO
	.align		4
.L_55:
        /*0028*/ 	.byte	0x04, 0x17
        /*002a*/ 	.short	(.L_57 - .L_56)
.L_56:
        /*002c*/ 	.word	0x00000000
        /*0030*/ 	.short	0x0000
        /*0032*/ 	.short	0x0000
        /*0034*/ 	.byte	0x00, 0xf0, 0x11, 0x00


	//----- nvinfo : EIATTR_SPARSE_MMA_MASK
	.align		4
.L_57:
        /*0038*/ 	.byte	0x03, 0x50
        /*003a*/ 	.short	0x0000


	//----- nvinfo : EIATTR_MAXREG_COUNT
	.align		4
        /*003c*/ 	.byte	0x03, 0x1b
        /*003e*/ 	.short	0x00ff


	//----- nvinfo : EIATTR_MERCURY_ISA_VERSION
	.align		4
        /*0040*/ 	.byte	0x03, 0x5f
        /*0042*/ 	.short	0x0101


	//----- nvinfo : EIATTR_VRC_CTA_INIT_COUNT
	.align		4
        /*0044*/ 	.byte	0x02, 0x4a
	.zero		1
	.zero		1


	//----- nvinfo : EIATTR_EXIT_INSTR_OFFSETS
	.align		4
        /*0048*/ 	.byte	0x04, 0x1c
        /*004a*/ 	.short	(.L_59 - .L_58)


	//   ....[0]....
.L_58:
        /*004c*/ 	.word	0x00000030


	//   ....[1]....
        /*0050*/ 	.word	0x00000600


	//   ....[2]....
        /*0054*/ 	.word	0x000008a0


	//   ....[3]....
        /*0058*/ 	.word	0x00000a40


	//   ....[4]....
        /*005c*/ 	.word	0x00000b90


	//----- nvinfo : EIATTR_CBANK_PARAM_SIZE
	.align		4
.L_59:
        /*0060*/ 	.byte	0x03, 0x19
        /*0062*/ 	.short	0x0018


	//----- nvinfo : EIATTR_PARAM_CBANK
	.align		4
        /*0064*/ 	.byte	0x04, 0x0a
        /*0066*/ 	.short	(.L_61 - .L_60)
	.align		4
.L_60:
        /*0068*/ 	.word	index@(.nv.constant0._Z15addSingleThreadiPfS_)
        /*006c*/ 	.short	0x0380
        /*006e*/ 	.short	0x0018


	//----- nvinfo : EIATTR_SW_WAR
	.align		4
.L_61:
        /*0070*/ 	.byte	0x04, 0x36
        /*0072*/ 	.short	(.L_63 - .L_62)
.L_62:
        /*0074*/ 	.word	0x00000008
.L_63:


//--------------------- .nv.callgraph             --------------------------
	.section	.nv.callgraph,"",@"SHT_CUDA_CALLGRAPH"
	.align	4
	.sectionentsize	8
	.align		4
        /*0000*/ 	.word	0x00000000
	.align		4
        /*0004*/ 	.word	0xffffffff
	.align		4
        /*0008*/ 	.word	0x00000000
	.align		4
        /*000c*/ 	.word	0xfffffffe
	.align		4
        /*0010*/ 	.word	0x00000000
	.align		4
        /*0014*/ 	.word	0xfffffffd
	.align		4
        /*0018*/ 	.word	0x00000000
	.align		4
        /*001c*/ 	.word	0xfffffffc


//--------------------- .text._Z14addGridThreadsiPfS_ --------------------------
	.section	.text._Z14addGridThreadsiPfS_,"ax",@progbits
	.align	128
        .global         _Z14addGridThreadsiPfS_
        .type           _Z14addGridThreadsiPfS_,@function
        .size           _Z14addGridThreadsiPfS_,(.L_x_16 - _Z14addGridThreadsiPfS_)
        .other          _Z14addGridThreadsiPfS_,@"STO_CUDA_ENTRY STV_DEFAULT"
_Z14addGridThreadsiPfS_:
.text._Z14addGridThreadsiPfS_:
[----:B------:R-:W-:Y:S01]  /*0000*/  LDC R1, c[0x0][0x37c] ;  /* 0x0000df00ff017b82 */ /* 0x000fe20000000800 */
[----:B------:R-:W0:Y:S07]  /*0010*/  S2R R3, SR_TID.X ;  /* 0x0000000000037919 */ /* 0x000e2e0000002100 */
[----:B------:R-:W0:Y:S01]  /*0020*/  S2UR UR4, SR_CTAID.X ;  /* 0x00000000000479c3 */ /* 0x000e220000002500 */
[----:B------:R-:W1:Y:S07]  /*0030*/  LDCU UR6, c[0x0][0x380] ;  /* 0x00007000ff0677ac */ /* 0x000e6e0008000800 */
[----:B------:R-:W0:Y:S01]  /*0040*/  LDC R0, c[0x0][0x360] ;  /* 0x0000d800ff007b82 */ /* 0x000e220000000800 */
[----:B------:R-:W2:Y:S01]  /*0050*/  LDCU UR5, c[0x0][0x370] ;  /* 0x00006e00ff0577ac */ /* 0x000ea20008000800 */
[----:B0-----:R-:W-:-:S02]  /*0060*/  IMAD R3, R0, UR4, R3 ;  /* 0x0000000400037c24 */ /* 0x001fc4000f8e0203 */
[----:B--2---:R-:W-:-:S03]  /*0070*/  IMAD R0, R0, UR5, RZ ;  /* 0x0000000500007c24 */ /* 0x004fc6000f8e02ff */
[----:B-1----:R-:W-:-:S13]  /*0080*/  ISETP.GE.AND P0, PT, R3, UR6, PT ;  /* 0x0000000603007c0c */ /* 0x002fda000bf06270 */
[----:B------:R-:W-:Y:S05]  /*0090*/  @P0 EXIT ;  /* 0x000000000000094d */ /* 0x000fea0003800000 */
[----:B------:R-:W0:Y:S01]  /*00a0*/  I2F.U32.RP R8, R0 ;  /* 0x0000000000087306 */ /* 0x000e220000209000 */
[C---:B------:R-:W-:Y:S01]  /*00b0*/  IMAD.IADD R2, R0.reuse, 0x1, R3 ;  /* 0x0000000100027824 */ /* 0x040fe200078e0203 */
[----:B------:R-:W-:Y:S01]  /*00c0*/  IADD3 R9, PT, PT, RZ, -R0, RZ ;  /* 0x80000000ff097210 */ /* 0x000fe20007ffe0ff */
[----:B------:R-:W1:Y:S01]  /*00d0*/  LDCU.64 UR4, c[0x0][0x358] ;  /* 0x00006b00ff0477ac */ /* 0x000e620008000a00 */
[----:B------:R-:W-:Y:S01]  /*00e0*/  ISETP.NE.U32.AND P2, PT, R0, RZ, PT ;  /* 0x000000ff0000720c */ /* 0x000fe20003f45070 */
[----:B------:R-:W-:Y:S01]  /*00f0*/  BSSY.RECONVERGENT B0, `(.L_x_0) ;  /* 0x0000028000007945 */ /* 0x000fe20003800200 */
[C---:B------:R-:W-:Y:S02]  /*0100*/  ISETP.GE.AND P0, PT, R2.reuse, UR6, PT ;  /* 0x0000000602007c0c */ /* 0x040fe4000bf06270 */
[----:B------:R-:W-:Y:S02]  /*0110*/  VIMNMX R7, PT, PT, R2, UR6, !PT ;  /* 0x0000000602077c48 */ /* 0x000fe4000ffe0100 */
[----:B------:R-:W-:-:S04]  /*0120*/  SEL R6, RZ, 0x1, P0 ;  /* 0x00000001ff067807 */ /* 0x000fc80000000000 */
[----:B------:R-:W-:Y:S01]  /*0130*/  IADD3 R7, PT, PT, R7, -R2, -R6 ;  /* 0x8000000207077210 */ /* 0x000fe20007ffe806 */
[----:B0-----:R-:W0:Y:S02]  /*0140*/  MUFU.RCP R8, R8 ;  /* 0x0000000800087308 */ /* 0x001e240000001000 */
[----:B0-----:R-:W-:-:S06]  /*0150*/  IADD3 R4, PT, PT, R8, 0xffffffe, RZ ;  /* 0x0ffffffe08047810 */ /* 0x001fcc0007ffe0ff */
[----:B------:R0:W2:Y:S02]  /*0160*/  F2I.FTZ.U32.TRUNC.NTZ R5, R4 ;  /* 0x0000000400057305 */ /* 0x0000a4000021f000 */
[----:B0-----:R-:W-:Y:S02]  /*0170*/  HFMA2 R4, -RZ, RZ, 0, 0 ;  /* 0x00000000ff047431 */ /* 0x001fe400000001ff */
[----:B--2---:R-:W-:-:S04]  /*0180*/  IMAD R9, R9, R5, RZ ;  /* 0x0000000509097224 */ /* 0x004fc800078e02ff */
[----:B------:R-:W-:-:S06]  /*0190*/  IMAD.HI.U32 R8, R5, R9, R4 ;  /* 0x0000000905087227 */ /* 0x000fcc00078e0004 */
[----:B------:R-:W-:-:S05]  /*01a0*/  IMAD.HI.U32 R5, R8, R7, RZ ;  /* 0x0000000708057227 */ /* 0x000fca00078e00ff */
[----:B------:R-:W-:-:S05]  /*01b0*/  IADD3 R2, PT, PT, -R5, RZ, RZ ;  /* 0x000000ff05027210 */ /* 0x000fca0007ffe1ff */
[----:B------:R-:W-:-:S05]  /*01c0*/  IMAD R7, R0, R2, R7 ;  /* 0x0000000200077224 */ /* 0x000fca00078e0207 */
[----:B------:R-:W-:-:S13]  /*01d0*/  ISETP.GE.U32.AND P0, PT, R7, R0, PT ;  /* 0x000000000700720c */ /* 0x000fda0003f06070 */
[----:B------:R-:W-:Y:S01]  /*01e0*/  @P0 IMAD.IADD R7, R7, 0x1, -R0 ;  /* 0x0000000107070824 */ /* 0x000fe200078e0a00 */
[----:B------:R-:W-:-:S04]  /*01f0*/  @P0 IADD3 R5, PT, PT, R5, 0x1, RZ ;  /* 0x0000000105050810 */ /* 0x000fc80007ffe0ff */
[----:B------:R-:W-:-:S13]  /*0200*/  ISETP.GE.U32.AND P1, PT, R7, R0, PT ;  /* 0x000000000700720c */ /* 0x000fda0003f26070 */
[----:B------:R-:W-:Y:S02]  /*0210*/  @P1 IADD3 R5, PT, PT, R5, 0x1, RZ ;  /* 0x0000000105051810 */ /* 0x000fe40007ffe0ff */
[----:B------:R-:W-:-:S05]  /*0220*/  @!P2 LOP3.LUT R5, RZ, R0, RZ, 0x33, !PT ;  /* 0x00000000ff05a212 */ /* 0x000fca00078e33ff */
[----:B------:R-:W-:-:S05]  /*0230*/  IMAD.IADD R2, R6, 0x1, R5 ;  /* 0x0000000106027824 */ /* 0x000fca00078e0205 */
[C---:B------:R-:W-:Y:S02]  /*0240*/  LOP3.LUT R4, R2.reuse, 0x3, RZ, 0xc0, !PT ;  /* 0x0000000302047812 */ /* 0x040fe400078ec0ff */
[----:B------:R-:W-:Y:S02]  /*0250*/  ISETP.GE.U32.AND P1, PT, R2, 0x3, PT ;  /* 0x000000030200780c */ /* 0x000fe40003f26070 */
[----:B------:R-:W-:-:S13]  /*0260*/  ISETP.NE.AND P0, PT, R4, 0x3, PT ;  /* 0x000000030400780c */ /* 0x000fda0003f05270 */
[----:B-1----:R-:W-:Y:S05]  /*0270*/  @!P0 BRA `(.L_x_1) ;  /* 0x00000000003c8947 */ /* 0x002fea0003800000 */
[----:B------:R-:W0:Y:S01]  /*0280*/  LDC.64 R8, c[0x0][0x390] ;  /* 0x0000e400ff087b82 */ /* 0x000e220000000a00 */
[----:B------:R-:W-:-:S04]  /*0290*/  IADD3 R2, PT, PT, R2, 0x1, RZ ;  /* 0x0000000102027810 */ /* 0x000fc80007ffe0ff */
[----:B------:R-:W-:-:S03]  /*02a0*/  LOP3.LUT R2, R2, 0x3, RZ, 0xc0, !PT ;  /* 0x0000000302027812 */ /* 0x000fc600078ec0ff */
[----:B------:R-:W1:Y:S01]  /*02b0*/  LDC.64 R10, c[0x0][0x388] ;  /* 0x0000e200ff0a7b82 */ /* 0x000e620000000a00 */
[----:B------:R-:W-:-:S07]  /*02c0*/  IADD3 R2, PT, PT, -R2, RZ, RZ ;  /* 0x000000ff02027210 */ /* 0x000fce0007ffe1ff */
.L_x_2:
[----:B-1----:R-:W-:-:S04]  /*02d0*/  IMAD.WIDE R6, R3, 0x4, R10 ;  /* 0x0000000403067825 */ /* 0x002fc800078e020a */
[----:B0-2---:R-:W-:Y:S02]  /*02e0*/  IMAD.WIDE R4, R3, 0x4, R8 ;  /* 0x0000000403047825 */ /* 0x005fe400078e0208 */
[----:B------:R-:W2:Y:S04]  /*02f0*/  LDG.E R6, desc[UR4][R6.64] ;  /* 0x0000000406067981 */ /* 0x000ea8000c1e1900 */
[----:B------:R-:W2:Y:S01]  /*0300*/  LDG.E R13, desc[UR4][R4.64] ;  /* 0x00000004040d7981 */ /* 0x000ea2000c1e1900 */
[----:B------:R-:W-:Y:S01]  /*0310*/  VIADD R2, R2, 0x1 ;  /* 0x0000000102027836 */ /* 0x000fe20000000000 */
[----:B------:R-:W-:-:S04]  /*0320*/  IADD3 R3, PT, PT, R0, R3, RZ ;  /* 0x0000000300037210 */ /* 0x000fc80007ffe0ff */
[----:B------:R-:W-:Y:S01]  /*0330*/  ISETP.NE.AND P0, PT, R2, RZ, PT ;  /* 0x000000ff0200720c */ /* 0x000fe20003f05270 */
[----:B--2---:R-:W-:-:S05]  /*0340*/  FADD R13, R6, R13 ;  /* 0x0000000d060d7221 */ /* 0x004fca0000000000 */
[----:B------:R2:W-:Y:S07]  /*0350*/  STG.E desc[UR4][R4.64], R13 ;  /* 0x0000000d04007986 */ /* 0x0005ee000c101904 */
[----:B------:R-:W-:Y:S05]  /*0360*/  @P0 BRA `(.L_x_2) ;  /* 0xfffffffc00d80947 */ /* 0x000fea000383ffff */
.L_x_1:
[----:B------:R-:W-:Y:S05]  /*0370*/  BSYNC.RECONVERGENT B0 ;  /* 0x0000000000007941 */ /* 0x000fea0003800200 */
.L_x_0:
[----:B------:R-:W-:Y:S05]  /*0380*/  @!P1 EXIT ;  /* 0x000000000000994d */ /* 0x000fea0003800000 */
.L_x_3:
[----:B-12---:R-:W0:Y:S08]  /*0390*/  LDC.64 R4, c[0x0][0x388] ;  /* 0x0000e200ff047b82 */ /* 0x006e300000000a00 */
[----:B------:R-:W1:Y:S01]  /*03a0*/  LDC.64 R6, c[0x0][0x390] ;  /* 0x0000e400ff067b82 */ /* 0x000e620000000a00 */
[----:B0-----:R-:W-:-:S05]  /*03b0*/  IMAD.WIDE R12, R3, 0x4, R4 ;  /* 0x00000004030c7825 */ /* 0x001fca00078e0204 */
[----:B------:R-:W2:Y:S01]  /*03c0*/  LDG.E R2, desc[UR4][R12.64] ;  /* 0x000000040c027981 */ /* 0x000ea2000c1e1900 */
[----:B-1----:R-:W-:-:S05]  /*03d0*/  IMAD.WIDE R14, R3, 0x4, R6 ;  /* 0x00000004030e7825 */ /* 0x002fca00078e0206 */
[----:B------:R-:W2:Y:S01]  /*03e0*/  LDG.E R5, desc[UR4][R14.64] ;  /* 0x000000040e057981 */ /* 0x000ea2000c1e1900 */
[----:B------:R-:W-:-:S04]  /*03f0*/  IMAD.WIDE R6, R0, 0x4, R14 ;  /* 0x0000000400067825 */ /* 0x000fc800078e020e */
[----:B--2---:R-:W-:Y:S01]  /*0400*/  FADD R17, R2, R5 ;  /* 0x0000000502117221 */ /* 0x004fe20000000000 */
[----:B------:R-:W-:-:S04]  /*0410*/  IMAD.WIDE R4, R0, 0x4, R12 ;  /* 0x0000000400047825 */ /* 0x000fc800078e020c */
[----:B------:R0:W-:Y:S04]  /*0420*/  STG.E desc[UR4][R14.64], R17 ;  /* 0x000000110e007986 */ /* 0x0001e8000c101904 */
[----:B------:R-:W2:Y:S04]  /*0430*/  LDG.E R2, desc[UR4][R4.64] ;  /* 0x0000000404027981 */ /* 0x000ea8000c1e1900 */
[----:B------:R-:W2:Y:S01]  /*0440*/  LDG.E R9, desc[UR4][R6.64] ;  /* 0x0000000406097981 */ /* 0x000ea2000c1e1900 */
[----:B------:R-:W-:-:S04]  /*0450*/  IMAD.WIDE R10, R0, 0x4, R6 ;  /* 0x00000004000a7825 */ /* 0x000fc800078e0206 */
[----:B--2---:R-:W-:Y:S01]  /*0460*/  FADD R19, R2, R9 ;  /* 0x0000000902137221 */ /* 0x004fe20000000000 */
[----:B------:R-:W-:-:S04]  /*0470*/  IMAD.WIDE R8, R0, 0x4, R4 ;  /* 0x0000000400087825 */ /* 0x000fc800078e0204 */
[----:B------:R1:W-:Y:S04]  /*0480*/  STG.E desc[UR4][R6.64], R19 ;  /* 0x0000001306007986 */ /* 0x0003e8000c101904 */
[----:B------:R-:W2:Y:S04]  /*0490*/  LDG.E R2, desc[UR4][R8.64] ;  /* 0x0000000408027981 */ /* 0x000ea8000c1e1900 */
[----:B------:R-:W2:Y:S01]  /*04a0*/  LDG.E R13, desc[UR4][R10.64] ;  /* 0x000000040a0d7981 */ /* 0x000ea2000c1e1900 */
[----:B0-----:R-:W-:-:S04]  /*04b0*/  IMAD.WIDE R14, R0, 0x4, R10 ;  /* 0x00000004000e7825 */ /* 0x001fc800078e020a */
[----:B--2---:R-:W-:Y:S01]  /*04c0*/  FADD R21, R2, R13 ;  /* 0x0000000d02157221 */ /* 0x004fe20000000000 */
[----:B------:R-:W-:-:S04]  /*04d0*/  IMAD.WIDE R12, R0, 0x4, R8 ;  /* 0x00000004000c7825 */ /* 0x000fc800078e0208 */
[----:B------:R1:W-:Y:S04]  /*04e0*/  STG.E desc[UR4][R10.64], R21 ;  /* 0x000000150a007986 */ /* 0x0003e8000c101904 */
[----:B------:R-:W2:Y:S04]  /*04f0*/  LDG.E R12, desc[UR4][R12.64] ;  /* 0x000000040c0c7981 */ /* 0x000ea8000c1e1900 */
[----:B------:R-:W2:Y:S01]  /*0500*/  LDG.E R5, desc[UR4][R14.64] ;  /* 0x000000040e057981 */ /* 0x000ea2000c1e1900 */
[----:B------:R-:W-:-:S04]  /*0510*/  LEA R3, R0, R3, 0x2 ;  /* 0x0000000300037211 */ /* 0x000fc800078e10ff */
[----:B------:R-:W-:Y:S01]  /*0520*/  ISETP.GE.AND P0, PT, R3, UR6, PT ;  /* 0x0000000603007c0c */ /* 0x000fe2000bf06270 */
[----:B--2---:R-:W-:-:S05]  /*0530*/  FADD R5, R12, R5 ;  /* 0x000000050c057221 */ /* 0x004fca0000000000 */
[----:B------:R1:W-:Y:S07]  /*0540*/  STG.E desc[UR4][R14.64], R5 ;  /* 0x000000050e007986 */ /* 0x0003ee000c101904 */
[----:B------:R-:W-:Y:S05]  /*0550*/  @!P0 BRA `(.L_x_3) ;  /* 0xfffffffc008c8947 */ /* 0x000fea000383ffff */
[----:B------:R-:W-:Y:S05]  /*0560*/  EXIT ;  /* 0x000000000000794d */ /* 0x000fea0003800000 */
.L_x_4:
[----:B------:R-:W-:-:S00]  /*0570*/  BRA `(.L_x_4) ;  /* 0xfffffffc00fc7947 */ /* 0x000fc0000383ffff */
[----:B------:R-:W-:-:S00]  /*0580*/  NOP ;  /* 0x0000000000007918 */ /* 0x000fc00000000000 */
[----:B------:R-:W-:-:S00]  /*0590*/  NOP ;  /* 0x0000000000007918 */ /* 0x000fc00000000000 */
[----:B------:R-:W-:-:S00]  /*05a0*/  NOP ;  /* 0x0000000000007918 */ /* 0x000fc00000000000 */
[----:B------:R-:W-:-:S00]  /*05b0*/  NOP ;  /* 0x0000000000007918 */ /* 0x000fc00000000000 */
[----:B------:R-:W-:-:S00]  /*05c0*/  NOP ;  /* 0x0000000000007918 */ /* 0x000fc00000000000 */
[----:B------:R-:W-:-:S00]  /*05d0*/  NOP ;  /* 0x0000000000007918 */ /* 0x000fc00000000000 */
[----:B------:R-:W-:-:S00]  /*05e0*/  NOP ;  /* 0x0000000000007918 */ /* 0x000fc00000000000 */
[----:B------:R-:W-:-:S00]  /*05f0*/  NOP ;  /* 0x0000000000007918 */ /* 0x000fc00000000000 */
.L_x_16:


//--------------------- .text._Z14addMoreThreadsiPfS_ --------------------------
	.section	.text._Z14addMoreThreadsiPfS_,"ax",@progbits
	.align	128
        .global         _Z14addMoreThreadsiPfS_
        .type           _Z14addMoreThreadsiPfS_,@function
        .size           _Z14addMoreThreadsiPfS_,(.L_x_17 - _Z14addMoreThreadsiPfS_)
        .other          _Z14addMoreThreadsiPfS_,@"STO_CUDA_ENTRY STV_DEFAULT"
_Z14addMoreThreadsiPfS_:
.text._Z14addMoreThreadsiPfS_:
[----:B------:R-:W-:Y:S01]  /*0000*/  LDC R1, c[0x0][0x37c] ;  /* 0x0000df00ff017b82 */ /* 0x000fe20000000800 */
[----:B------:R-:W0:Y:S01]  /*0010*/  S2R R3, SR_TID.X ;  /* 0x0000000000037919 */ /* 0x000e220000002100 */
[----:B------:R-:W0:Y:S06]  /*0020*/  LDCU UR6, c[0x0][0x380] ;  /* 0x00007000ff0677ac */ /* 0x000e2c0008000800 */
[----:B------:R-:W1:Y:S01]  /*0030*/  LDC R0, c[0x0][0x360] ;  /* 0x0000d800ff007b82 */ /* 0x000e620000000800 */
[----:B0-----:R-:W-:-:S13]  /*0040*/  ISETP.GE.AND P0, PT, R3, UR6, PT ;  /* 0x0000000603007c0c */ /* 0x001fda000bf06270 */
[----:B------:R-:W-:Y:S05]  /*0050*/  @P0 EXIT ;  /* 0x000000000000094d */ /* 0x000fea0003800000 */
[----:B-1----:R-:W0:Y:S01]  /*0060*/  I2F.U32.RP R8, R0 ;  /* 0x0000000000087306 */ /* 0x002e220000209000 */
[----:B------:R-:W-:Y:S01]  /*0070*/  IADD3 R2, PT, PT, R3, R0, RZ ;  /* 0x0000000003027210 */ /* 0x000fe20007ffe0ff */
[----:B------:R-:W1:Y:S01]  /*0080*/  LDCU.64 UR4, c[0x0][0x358] ;  /* 0x00006b00ff0477ac */ /* 0x000e620008000a00 */
[----:B------:R-:W-:Y:S01]  /*0090*/  ISETP.NE.U32.AND P2, PT, R0, RZ, PT ;  /* 0x000000ff0000720c */ /* 0x000fe20003f45070 */
[----:B------:R-:W-:Y:S01]  /*00a0*/  BSSY.RECONVERGENT B0, `(.L_x_5) ;  /* 0x000002d000007945 */ /* 0x000fe20003800200 */
[C---:B------:R-:W-:Y:S01]  /*00b0*/  ISETP.GE.U32.AND P0, PT, R2.reuse, UR6, PT ;  /* 0x0000000602007c0c */ /* 0x040fe2000bf06070 */
[----:B------:R-:W2:Y:S01]  /*00c0*/  LDCU.64 UR8, c[0x0][0x388] ;  /* 0x00007100ff0877ac */ /* 0x000ea20008000a00 */
[----:B------:R-:W-:Y:S02]  /*00d0*/  VIMNMX.U32 R7, PT, PT, R2, UR6, !PT ;  /* 0x0000000602077c48 */ /* 0x000fe4000ffe0000 */
[----:B------:R-:W-:Y:S01]  /*00e0*/  SEL R6, RZ, 0x1, P0 ;  /* 0x00000001ff067807 */ /* 0x000fe20000000000 */
[----:B------:R-:W3:Y:S03]  /*00f0*/  LDCU.64 UR10, c[0x0][0x390] ;  /* 0x00007200ff0a77ac */ /* 0x000ee60008000a00 */
[----:B------:R-:W-:Y:S01]  /*0100*/  IADD3 R7, PT, PT, R7, -R2, -R6 ;  /* 0x8000000207077210 */ /* 0x000fe20007ffe806 */
[----:B0-----:R-:W0:Y:S02]  /*0110*/  MUFU.RCP R8, R8 ;  /* 0x0000000800087308 */ /* 0x001e240000001000 */
[----:B0-----:R-:W-:-:S06]  /*0120*/  IADD3 R4, PT, PT, R8, 0xffffffe, RZ ;  /* 0x0ffffffe08047810 */ /* 0x001fcc0007ffe0ff */
[----:B------:R0:W4:Y:S02]  /*0130*/  F2I.FTZ.U32.TRUNC.NTZ R5, R4 ;  /* 0x0000000400057305 */ /* 0x000124000021f000 */
[----:B0-----:R-:W-:Y:S02]  /*0140*/  IMAD.MOV.U32 R4, RZ, RZ, RZ ;  /* 0x000000ffff047224 */ /* 0x001fe400078e00ff */
[----:B----4-:R-:W-:-:S04]  /*0150*/  IMAD.MOV R9, RZ, RZ, -R5 ;  /* 0x000000ffff097224 */ /* 0x010fc800078e0a05 */
[----:B------:R-:W-:-:S04]  /*0160*/  IMAD R9, R9, R0, RZ ;  /* 0x0000000009097224 */ /* 0x000fc800078e02ff */
        /* <DEDUP_REMOVED lines=8> */
[----:B------:R-:W-:Y:S01]  /*01f0*/  @P1 VIADD R5, R5, 0x1 ;  /* 0x0000000105051836 */ /* 0x000fe20000000000 */
[----:B------:R-:W-:-:S04]  /*0200*/  @!P2 LOP3.LUT R5, RZ, R0, RZ, 0x33, !PT ;  /* 0x00000000ff05a212 */ /* 0x000fc800078e33ff */
[----:B------:R-:W-:-:S04]  /*0210*/  IADD3 R2, PT, PT, R6, R5, RZ ;  /* 0x0000000506027210 */ /* 0x000fc80007ffe0ff */
[C---:B------:R-:W-:Y:S02]  /*0220*/  LOP3.LUT R4, R2.reuse, 0x3, RZ, 0xc0, !PT ;  /* 0x0000000302047812 */ /* 0x040fe400078ec0ff */
[----:B------:R-:W-:Y:S02]  /*0230*/  ISETP.GE.U32.AND P0, PT, R2, 0x3, PT ;  /* 0x000000030200780c */ /* 0x000fe40003f06070 */
[----:B------:R-:W-:-:S13]  /*0240*/  ISETP.NE.AND P1, PT, R4, 0x3, PT ;  /* 0x000000030400780c */ /* 0x000fda0003f25270 */
[----:B-123--:R-:W-:Y:S05]  /*0250*/  @!P1 BRA `(.L_x_6) ;  /* 0x0000000000449947 */ /* 0x00efea0003800000 */
[----:B------:R-:W-:Y:S02]  /*0260*/  VIADD R2, R2, 0x1 ;  /* 0x0000000102027836 */ /* 0x000fe40000000000 */
[----:B------:R-:W-:-:S03]  /*0270*/  IMAD.WIDE.U32 R4, R3, 0x4, RZ ;  /* 0x0000000403047825 */ /* 0x000fc600078e00ff */
[----:B------:R-:W-:-:S05]  /*0280*/  LOP3.LUT R2, R2, 0x3, RZ, 0xc0, !PT ;  /* 0x0000000302027812 */ /* 0x000fca00078ec0ff */
[C---:B------:R-:W-:Y:S01]  /*0290*/  IMAD R3, R2.reuse, R0, R3 ;  /* 0x0000000002037224 */ /* 0x040fe200078e0203 */
[----:B------:R-:W-:-:S07]  /*02a0*/  IADD3 R2, PT, PT, -R2, RZ, RZ ;  /* 0x000000ff02027210 */ /* 0x000fce0007ffe1ff */
.L_x_7:
[C---:B------:R-:W-:Y:S02]  /*02b0*/  IADD3 R8, P1, PT, R4.reuse, UR8, RZ ;  /* 0x0000000804087c10 */ /* 0x040fe4000ff3e0ff */
[----:B0-----:R-:W-:Y:S02]  /*02c0*/  IADD3 R6, P2, PT, R4, UR10, RZ ;  /* 0x0000000a04067c10 */ /* 0x001fe4000ff5e0ff */
[C---:B------:R-:W-:Y:S02]  /*02d0*/  IADD3.X R9, PT, PT, R5.reuse, UR9, RZ, P1, !PT ;  /* 0x0000000905097c10 */ /* 0x040fe40008ffe4ff */
[----:B------:R-:W-:-:S03]  /*02e0*/  IADD3.X R7, PT, PT, R5, UR11, RZ, P2, !PT ;  /* 0x0000000b05077c10 */ /* 0x000fc600097fe4ff */
[----:B------:R-:W2:Y:S04]  /*02f0*/  LDG.E R8, desc[UR4][R8.64] ;  /* 0x0000000408087981 */ /* 0x000ea8000c1e1900 */
[----:B------:R-:W2:Y:S01]  /*0300*/  LDG.E R11, desc[UR4][R6.64] ;  /* 0x00000004060b7981 */ /* 0x000ea2000c1e1900 */
[----:B------:R-:W-:Y:S02]  /*0310*/  VIADD R2, R2, 0x1 ;  /* 0x0000000102027836 */ /* 0x000fe40000000000 */
[----:B------:R-:W-:-:S03]  /*0320*/  IMAD.WIDE.U32 R4, R0, 0x4, R4 ;  /* 0x0000000400047825 */ /* 0x000fc600078e0004 */
[----:B------:R-:W-:Y:S01]  /*0330*/  ISETP.NE.AND P1, PT, R2, RZ, PT ;  /* 0x000000ff0200720c */ /* 0x000fe20003f25270 */
[----:B--2---:R-:W-:-:S05]  /*0340*/  FADD R11, R8, R11 ;  /* 0x0000000b080b7221 */ /* 0x004fca0000000000 */
[----:B------:R0:W-:Y:S07]  /*0350*/  STG.E desc[UR4][R6.64], R11 ;  /* 0x0000000b06007986 */ /* 0x0001ee000c101904 */
[----:B------:R-:W-:Y:S05]  /*0360*/  @P1 BRA `(.L_x_7) ;  /* 0xfffffffc00d01947 */ /* 0x000fea000383ffff */
.L_x_6:
[----:B------:R-:W-:Y:S05]  /*0370*/  BSYNC.RECONVERGENT B0 ;  /* 0x0000000000007941 */ /* 0x000fea0003800200 */
.L_x_5:
[----:B------:R-:W-:Y:S05]  /*0380*/  @!P0 EXIT ;  /* 0x000000000000894d */ /* 0x000fea0003800000 */
.L_x_8:
[----:B0-----:R-:W0:Y:S08]  /*0390*/  LDC.64 R6, c[0x0][0x388] ;  /* 0x0000e200ff067b82 */ /* 0x001e300000000a00 */
[----:B------:R-:W1:Y:S01]  /*03a0*/  LDC.64 R4, c[0x0][0x390] ;  /* 0x0000e400ff047b82 */ /* 0x000e620000000a00 */
[----:B0-----:R-:W-:-:S06]  /*03b0*/  IMAD.WIDE.U32 R8, R3, 0x4, R6 ;  /* 0x0000000403087825 */ /* 0x001fcc00078e0006 */
[----:B------:R-:W2:Y:S01]  /*03c0*/  LDG.E R8, desc[UR4][R8.64] ;  /* 0x0000000408087981 */ /* 0x000ea2000c1e1900 */
[----:B-1----:R-:W-:-:S05]  /*03d0*/  IMAD.WIDE.U32 R10, R3, 0x4, R4 ;  /* 0x00000004030a7825 */ /* 0x002fca00078e0004 */
[----:B------:R-:W2:Y:S01]  /*03e0*/  LDG.E R13, desc[UR4][R10.64] ;  /* 0x000000040a0d7981 */ /* 0x000ea2000c1e1900 */
[----:B------:R-:W-:-:S05]  /*03f0*/  IADD3 R15, PT, PT, R0, R3, RZ ;  /* 0x00000003000f7210 */ /* 0x000fca0007ffe0ff */
[----:B------:R-:W-:-:S04]  /*0400*/  IMAD.WIDE.U32 R2, R15, 0x4, R6 ;  /* 0x000000040f027825 */ /* 0x000fc800078e0006 */
[----:B--2---:R-:W-:Y:S01]  /*0410*/  FADD R17, R8, R13 ;  /* 0x0000000d08117221 */ /* 0x004fe20000000000 */
[----:B------:R-:W-:-:S04]  /*0420*/  IMAD.WIDE.U32 R12, R15, 0x4, R4 ;  /* 0x000000040f0c7825 */ /* 0x000fc800078e0004 */
[----:B------:R0:W-:Y:S04]  /*0430*/  STG.E desc[UR4][R10.64], R17 ;  /* 0x000000110a007986 */ /* 0x0001e8000c101904 */
[----:B------:R-:W2:Y:S04]  /*0440*/  LDG.E R2, desc[UR4][R2.64] ;  /* 0x0000000402027981 */ /* 0x000ea8000c1e1900 */
[----:B------:R-:W2:Y:S01]  /*0450*/  LDG.E R19, desc[UR4][R12.64] ;  /* 0x000000040c137981 */ /* 0x000ea2000c1e1900 */
[----:B------:R-:W-:-:S04]  /*0460*/  IMAD.IADD R21, R15, 0x1, R0 ;  /* 0x000000010f157824 */ /* 0x000fc800078e0200 */
[----:B------:R-:W-:-:S04]  /*0470*/  IMAD.WIDE.U32 R8, R21, 0x4, R6 ;  /* 0x0000000415087825 */ /* 0x000fc800078e0006 */
[----:B------:R-:W-:-:S04]  /*0480*/  IMAD.WIDE.U32 R14, R21, 0x4, R4 ;  /* 0x00000004150e7825 */ /* 0x000fc800078e0004 */
[----:B--2---:R-:W-:-:S05]  /*0490*/  FADD R19, R2, R19 ;  /* 0x0000001302137221 */ /* 0x004fca0000000000 */
[----:B------:R1:W-:Y:S04]  /*04a0*/  STG.E desc[UR4][R12.64], R19 ;  /* 0x000000130c007986 */ /* 0x0003e8000c101904 */
[----:B------:R-:W2:Y:S04]  /*04b0*/  LDG.E R8, desc[UR4][R8.64] ;  /* 0x0000000408087981 */ /* 0x000ea8000c1e1900 */
[----:B------:R-:W2:Y:S01]  /*04c0*/  LDG.E R23, desc[UR4][R14.64] ;  /* 0x000000040e177981 */ /* 0x000ea2000c1e1900 */
[----:B------:R-:W-:-:S05]  /*04d0*/  IADD3 R21, PT, PT, R21, R0, RZ ;  /* 0x0000000015157210 */ /* 0x000fca0007ffe0ff */
[----:B------:R-:W-:-:S04]  /*04e0*/  IMAD.WIDE.U32 R6, R21, 0x4, R6 ;  /* 0x0000000415067825 */ /* 0x000fc800078e0006 */
[----:B------:R-:W-:-:S04]  /*04f0*/  IMAD.WIDE.U32 R4, R21, 0x4, R4 ;  /* 0x0000000415047825 */ /* 0x000fc800078e0004 */
[----:B--2---:R-:W-:-:S05]  /*0500*/  FADD R23, R8, R23 ;  /* 0x0000001708177221 */ /* 0x004fca0000000000 */
[----:B------:R1:W-:Y:S04]  /*0510*/  STG.E desc[UR4][R14.64], R23 ;  /* 0x000000170e007986 */ /* 0x0003e8000c101904 */
[----:B------:R-:W0:Y:S04]  /*0520*/  LDG.E R6, desc[UR4][R6.64] ;  /* 0x0000000406067981 */ /* 0x000e28000c1e1900 */
[----:B------:R-:W0:Y:S02]  /*0530*/  LDG.E R3, desc[UR4][R4.64] ;  /* 0x0000000404037981 */ /* 0x000e24000c1e1900 */
[----:B0-----:R-:W-:Y:S01]  /*0540*/  FADD R11, R6, R3 ;  /* 0x00000003060b7221 */ /* 0x001fe20000000000 */
[----:B------:R-:W-:-:S04]  /*0550*/  IADD3 R3, PT, PT, R21, R0, RZ ;  /* 0x0000000015037210 */ /* 0x000fc80007ffe0ff */
[----:B------:R1:W-:Y:S01]  /*0560*/  STG.E desc[UR4][R4.64], R11 ;  /* 0x0000000b04007986 */ /* 0x0003e2000c101904 */
[----:B------:R-:W-:-:S13]  /*0570*/  ISETP.GE.AND P0, PT, R3, UR6, PT ;  /* 0x0000000603007c0c */ /* 0x000fda000bf06270 */
[----:B-1----:R-:W-:Y:S05]  /*0580*/  @!P0 BRA `(.L_x_8) ;  /* 0xfffffffc00808947 */ /* 0x002fea000383ffff */
[----:B------:R-:W-:Y:S05]  /*0590*/  EXIT ;  /* 0x000000000000794d */ /* 0x000fea0003800000 */
.L_x_9:
        /* <DEDUP_REMOVED lines=14> */
.L_x_17:


//--------------------- .text._Z15addSingleThreadiPfS_ --------------------------
	.section	.text._Z15addSingleThreadiPfS_,"ax",@progbits
	.align	128
        .global         _Z15addSingleThreadiPfS_
        .type           _Z15addSingleThreadiPfS_,@function
        .size           _Z15addSingleThreadiPfS_,(.L_x_18 - _Z15addSingleThreadiPfS_)
        .other          _Z15addSingleThreadiPfS_,@"STO_CUDA_ENTRY STV_DEFAULT"
_Z15addSingleThreadiPfS_:
.text._Z15addSingleThreadiPfS_:
[----:B------:R-:W-:Y:S08]  /*0000*/  LDC R1, c[0x0][0x37c] ;  /* 0x0000df00ff017b82 */ /* 0x000ff00000000800 */
[----:B------:R-:W0:Y:S02]  /*0010*/  LDC R6, c[0x0][0x380] ;  /* 0x0000e000ff067b82 */ /* 0x000e240000000800 */
[----:B0-----:R-:W-:-:S13]  /*0020*/  ISETP.GE.AND P0, PT, R6, 0x1, PT ;  /* 0x000000010600780c */ /* 0x001fda0003f06270 */
[----:B------:R-:W-:Y:S05]  /*0030*/  @!P0 EXIT ;  /* 0x000000000000894d */ /* 0x000fea0003800000 */
[C---:B------:R-:W-:Y:S01]  /*0040*/  ISETP.GE.U32.AND P1, PT, R6.reuse, 0x10, PT ;  /* 0x000000100600780c */ /* 0x040fe20003f26070 */
[----:B------:R-:W0:Y:S01]  /*0050*/  LDCU.64 UR8, c[0x0][0x358] ;  /* 0x00006b00ff0877ac */ /* 0x000e220008000a00 */
[----:B------:R-:W-:Y:S01]  /*0060*/  LOP3.LUT R10, R6, 0xf, RZ, 0xc0, !PT ;  /* 0x0000000f060a7812 */ /* 0x000fe200078ec0ff */
[----:B------:R-:W-:-:S03]  /*0070*/  HFMA2 R0, -RZ, RZ, 0, 0 ;  /* 0x00000000ff007431 */ /* 0x000fc600000001ff */
[----:B------:R-:W-:-:S07]  /*0080*/  ISETP.NE.AND P0, PT, R10, RZ, PT ;  /* 0x000000ff0a00720c */ /* 0x000fce0003f05270 */
[----:B------:R-:W-:Y:S06]  /*0090*/  @!P1 BRA `(.L_x_10) ;  /* 0x0000000400589947 */ /* 0x000fec0003800000 */
[----:B------:R-:W1:Y:S01]  /*00a0*/  LDCU.64 UR6, c[0x0][0x388] ;  /* 0x00007100ff0677ac */ /* 0x000e620008000a00 */
[----:B------:R-:W-:Y:S01]  /*00b0*/  LOP3.LUT R0, R6, 0x7ffffff0, RZ, 0xc0, !PT ;  /* 0x7ffffff006007812 */ /* 0x000fe200078ec0ff */
[----:B------:R-:W2:Y:S03]  /*00c0*/  LDCU.64 UR4, c[0x0][0x390] ;  /* 0x00007200ff0477ac */ /* 0x000ea60008000a00 */
[----:B------:R-:W-:Y:S01]  /*00d0*/  IADD3 R7, PT, PT, -R0, RZ, RZ ;  /* 0x000000ff00077210 */ /* 0x000fe20007ffe1ff */
[----:B-1----:R-:W-:Y:S02]  /*00e0*/  UIADD3 UR6, UP0, UPT, UR6, 0x20, URZ ;  /* 0x0000002006067890 */ /* 0x002fe4000ff1e0ff */
[----:B--2---:R-:W-:Y:S02]  /*00f0*/  UIADD3 UR4, UP1, UPT, UR4, 0x20, URZ ;  /* 0x0000002004047890 */ /* 0x004fe4000ff3e0ff */
[----:B------:R-:W-:-:S02]  /*0100*/  UIADD3.X UR7, UPT, UPT, URZ, UR7, URZ, UP0, !UPT ;  /* 0x00000007ff077290 */ /* 0x000fc400087fe4ff */
[----:B------:R-:W-:Y:S01]  /*0110*/  MOV R12, UR6 ;  /* 0x00000006000c7c02 */ /* 0x000fe20008000f00 */
[----:B------:R-:W-:Y:S01]  /*0120*/  UIADD3.X UR5, UPT, UPT, URZ, UR5, URZ, UP1, !UPT ;  /* 0x00000005ff057290 */ /* 0x000fe20008ffe4ff */
[----:B------:R-:W-:Y:S02]  /*0130*/  MOV R8, UR4 ;  /* 0x0000000400087c02 */ /* 0x000fe40008000f00 */
[----:B------:R-:W-:-:S03]  /*0140*/  MOV R3, UR7 ;  /* 0x0000000700037c02 */ /* 0x000fc60008000f00 */
[----:B------:R-:W-:-:S07]  /*0150*/  MOV R9, UR5 ;  /* 0x0000000500097c02 */ /* 0x000fce0008000f00 */
.L_x_11:
[----:B------:R-:W-:Y:S02]  /*0160*/  MOV R2, R12 ;  /* 0x0000000c00027202 */ /* 0x000fe40000000f00 */
[----:B-1----:R-:W-:Y:S02]  /*0170*/  MOV R4, R8 ;  /* 0x0000000800047202 */ /* 0x002fe40000000f00 */
[----:B------:R-:W-:Y:S01]  /*0180*/  MOV R5, R9 ;  /* 0x0000000900057202 */ /* 0x000fe20000000f00 */
[----:B0-----:R-:W2:Y:S04]  /*0190*/  LDG.E R8, desc[UR8][R2.64+-0x20] ;  /* 0xffffe00802087981 */ /* 0x001ea8000c1e1900 */
[----:B------:R-:W2:Y:S04]  /*01a0*/  LDG.E R9, desc[UR8][R4.64+-0x20] ;  /* 0xffffe00804097981 */ /* 0x000ea8000c1e1900 */
[----:B------:R-:W3:Y:S04]  /*01b0*/  LDG.E R11, desc[UR8][R4.64+-0x1c] ;  /* 0xffffe408040b7981 */ /* 0x000ee8000c1e1900 */
[----:B------:R-:W4:Y:S04]  /*01c0*/  LDG.E R13, desc[UR8][R4.64+-0x18] ;  /* 0xffffe808040d7981 */ /* 0x000f28000c1e1900 */
[----:B------:R-:W5:Y:S01]  /*01d0*/  LDG.E R15, desc[UR8][R4.64+-0x14] ;  /* 0xffffec08040f7981 */ /* 0x000f62000c1e1900 */
[----:B--2---:R-:W-:-:S05]  /*01e0*/  FADD R9, R8, R9 ;  /* 0x0000000908097221 */ /* 0x004fca0000000000 */
[----:B------:R0:W-:Y:S04]  /*01f0*/  STG.E desc[UR8][R4.64+-0x20], R9 ;  /* 0xffffe00904007986 */ /* 0x0001e8000c101908 */
[----:B------:R-:W3:Y:S04]  /*0200*/  LDG.E R8, desc[UR8][R2.64+-0x1c] ;  /* 0xffffe40802087981 */ /* 0x000ee8000c1e1900 */
[----:B0-----:R-:W2:Y:S01]  /*0210*/  LDG.E R9, desc[UR8][R4.64+-0x10] ;  /* 0xfffff00804097981 */ /* 0x001ea2000c1e1900 */
[----:B---3--:R-:W-:-:S05]  /*0220*/  FADD R11, R8, R11 ;  /* 0x0000000b080b7221 */ /* 0x008fca0000000000 */
[----:B------:R0:W-:Y:S04]  /*0230*/  STG.E desc[UR8][R4.64+-0x1c], R11 ;  /* 0xffffe40b04007986 */ /* 0x0001e8000c101908 */
[----:B------:R-:W4:Y:S04]  /*0240*/  LDG.E R8, desc[UR8][R2.64+-0x18] ;  /* 0xffffe80802087981 */ /* 0x000f28000c1e1900 */
[----:B0-----:R-:W3:Y:S01]  /*0250*/  LDG.E R11, desc[UR8][R4.64+-0xc] ;  /* 0xfffff408040b7981 */ /* 0x001ee2000c1e1900 */
[----:B----4-:R-:W-:-:S05]  /*0260*/  FADD R13, R8, R13 ;  /* 0x0000000d080d7221 */ /* 0x010fca0000000000 */
[----:B------:R0:W-:Y:S04]  /*0270*/  STG.E desc[UR8][R4.64+-0x18], R13 ;  /* 0xffffe80d04007986 */ /* 0x0001e8000c101908 */
[----:B------:R-:W5:Y:S04]  /*0280*/  LDG.E R8, desc[UR8][R2.64+-0x14] ;  /* 0xffffec0802087981 */ /* 0x000f68000c1e1900 */
[----:B0-----:R-:W4:Y:S01]  /*0290*/  LDG.E R13, desc[UR8][R4.64+-0x8] ;  /* 0xfffff808040d7981 */ /* 0x001f22000c1e1900 */
[----:B-----5:R-:W-:-:S05]  /*02a0*/  FADD R15, R8, R15 ;  /* 0x0000000f080f7221 */ /* 0x020fca0000000000 */
[----:B------:R0:W-:Y:S04]  /*02b0*/  STG.E desc[UR8][R4.64+-0x14], R15 ;  /* 0xffffec0f04007986 */ /* 0x0001e8000c101908 */
[----:B------:R-:W2:Y:S04]  /*02c0*/  LDG.E R8, desc[UR8][R2.64+-0x10] ;  /* 0xfffff00802087981 */ /* 0x000ea8000c1e1900 */
[----:B0-----:R-:W5:Y:S01]  /*02d0*/  LDG.E R15, desc[UR8][R4.64+-0x4] ;  /* 0xfffffc08040f7981 */ /* 0x001f62000c1e1900 */
        /* <DEDUP_REMOVED lines=34> */
[----:B------:R-:W3:Y:S02]  /*0500*/  LDG.E R8, desc[UR8][R2.64+0x14] ;  /* 0x0000140802087981 */ /* 0x000ee4000c1e1900 */
[----:B---3--:R-:W-:-:S05]  /*0510*/  FADD R11, R8, R11 ;  /* 0x0000000b080b7221 */ /* 0x008fca0000000000 */
[----:B------:R1:W-:Y:S04]  /*0520*/  STG.E desc[UR8][R4.64+0x14], R11 ;  /* 0x0000140b04007986 */ /* 0x0003e8000c101908 */
[----:B------:R-:W4:Y:S01]  /*0530*/  LDG.E R8, desc[UR8][R2.64+0x18] ;  /* 0x0000180802087981 */ /* 0x000f22000c1e1900 */
[----:B------:R-:W-:Y:S01]  /*0540*/  IADD3 R7, PT, PT, R7, 0x10, RZ ;  /* 0x0000001007077810 */ /* 0x000fe20007ffe0ff */
[----:B----4-:R-:W-:-:S05]  /*0550*/  FADD R13, R8, R13 ;  /* 0x0000000d080d7221 */ /* 0x010fca0000000000 */
[----:B------:R1:W-:Y:S04]  /*0560*/  STG.E desc[UR8][R4.64+0x18], R13 ;  /* 0x0000180d04007986 */ /* 0x0003e8000c101908 */
[----:B------:R2:W5:Y:S01]  /*0570*/  LDG.E R8, desc[UR8][R2.64+0x1c] ;  /* 0x00001c0802087981 */ /* 0x000562000c1e1900 */
[----:B------:R-:W-:Y:S02]  /*0580*/  ISETP.NE.AND P1, PT, R7, RZ, PT ;  /* 0x000000ff0700720c */ /* 0x000fe40003f25270 */
[----:B------:R-:W-:-:S05]  /*0590*/  IADD3 R12, P2, PT, R2, 0x40, RZ ;  /* 0x00000040020c7810 */ /* 0x000fca0007f5e0ff */
[----:B--2---:R-:W-:Y:S02]  /*05a0*/  IMAD.X R3, RZ, RZ, R3, P2 ;  /* 0x000000ffff037224 */ /* 0x004fe400010e0603 */
[----:B-----5:R-:W-:Y:S01]  /*05b0*/  FADD R15, R8, R15 ;  /* 0x0000000f080f7221 */ /* 0x020fe20000000000 */
[----:B------:R-:W-:-:S04]  /*05c0*/  IADD3 R8, P3, PT, R4, 0x40, RZ ;  /* 0x0000004004087810 */ /* 0x000fc80007f7e0ff */
[----:B------:R1:W-:Y:S01]  /*05d0*/  STG.E desc[UR8][R4.64+0x1c], R15 ;  /* 0x00001c0f04007986 */ /* 0x0003e2000c101908 */
[----:B0-----:R-:W-:Y:S01]  /*05e0*/  IADD3.X R9, PT, PT, RZ, R5, RZ, P3, !PT ;  /* 0x00000005ff097210 */ /* 0x001fe20001ffe4ff */
[----:B------:R-:W-:Y:S07]  /*05f0*/  @P1 BRA `(.L_x_11) ;  /* 0xfffffff800d81947 */ /* 0x000fee000383ffff */
.L_x_10:
[----:B0-----:R-:W-:Y:S05]  /*0600*/  @!P0 EXIT ;  /* 0x000000000000894d */ /* 0x001fea0003800000 */
[----:B------:R-:W-:Y:S02]  /*0610*/  ISETP.GE.U32.AND P0, PT, R10, 0x8, PT ;  /* 0x000000080a00780c */ /* 0x000fe40003f06070 */
[----:B------:R-:W-:-:S04]  /*0620*/  LOP3.LUT R12, R6, 0x7, RZ, 0xc0, !PT ;  /* 0x00000007060c7812 */ /* 0x000fc800078ec0ff */
[----:B------:R-:W-:-:S07]  /*0630*/  ISETP.NE.AND P1, PT, R12, RZ, PT ;  /* 0x000000ff0c00720c */ /* 0x000fce0003f25270 */
[----:B------:R-:W-:Y:S06]  /*0640*/  @!P0 BRA `(.L_x_12) ;  /* 0x0000000000948947 */ /* 0x000fec0003800000 */
[----:B------:R-:W0:Y:S08]  /*0650*/  LDC.64 R2, c[0x0][0x388] ;  /* 0x0000e200ff027b82 */ /* 0x000e300000000a00 */
[----:B-1----:R-:W1:Y:S01]  /*0660*/  LDC.64 R4, c[0x0][0x390] ;  /* 0x0000e400ff047b82 */ /* 0x002e620000000a00 */
[----:B0-----:R-:W-:-:S05]  /*0670*/  IMAD.WIDE.U32 R2, R0, 0x4, R2 ;  /* 0x0000000400027825 */ /* 0x001fca00078e0002 */
[----:B------:R-:W2:Y:S01]  /*0680*/  LDG.E R7, desc[UR8][R2.64] ;  /* 0x0000000802077981 */ /* 0x000ea2000c1e1900 */
[----:B-1----:R-:W-:-:S05]  /*0690*/  IMAD.WIDE.U32 R4, R0, 0x4, R4 ;  /* 0x0000000400047825 */ /* 0x002fca00078e0004 */
[----:B------:R-:W2:Y:S04]  /*06a0*/  LDG.E R8, desc[UR8][R4.64] ;  /* 0x0000000804087981 */ /* 0x000ea8000c1e1900 */
[----:B------:R-:W3:Y:S04]  /*06b0*/  LDG.E R9, desc[UR8][R4.64+0x4] ;  /* 0x0000040804097981 */ /* 0x000ee8000c1e1900 */
[----:B------:R-:W4:Y:S04]  /*06c0*/  LDG.E R11, desc[UR8][R4.64+0x8] ;  /* 0x00000808040b7981 */ /* 0x000f28000c1e1900 */
[----:B------:R-:W5:Y:S01]  /*06d0*/  LDG.E R13, desc[UR8][R4.64+0xc] ;  /* 0x00000c08040d7981 */ /* 0x000f62000c1e1900 */
[----:B--2---:R-:W-:-:S05]  /*06e0*/  FADD R7, R7, R8 ;  /* 0x0000000807077221 */ /* 0x004fca0000000000 */
[----:B------:R-:W-:Y:S04]  /*06f0*/  STG.E desc[UR8][R4.64], R7 ;  /* 0x0000000704007986 */ /* 0x000fe8000c101908 */
[----:B------:R-:W3:Y:S02]  /*0700*/  LDG.E R8, desc[UR8][R2.64+0x4] ;  /* 0x0000040802087981 */ /* 0x000ee4000c1e1900 */
[----:B---3--:R-:W-:-:S05]  /*0710*/  FADD R9, R8, R9 ;  /* 0x0000000908097221 */ /* 0x008fca0000000000 */
[----:B------:R0:W-:Y:S04]  /*0720*/  STG.E desc[UR8][R4.64+0x4], R9 ;  /* 0x0000040904007986 */ /* 0x0001e8000c101908 */
[----:B------:R-:W4:Y:S04]  /*0730*/  LDG.E R8, desc[UR8][R2.64+0x8] ;  /* 0x0000080802087981 */ /* 0x000f28000c1e1900 */
[----:B0-----:R-:W2:Y:S01]  /*0740*/  LDG.E R9, desc[UR8][R4.64+0x14] ;  /* 0x0000140804097981 */ /* 0x001ea2000c1e1900 */
[----:B----4-:R-:W-:-:S05]  /*0750*/  FADD R11, R8, R11 ;  /* 0x0000000b080b7221 */ /* 0x010fca0000000000 */
[----:B------:R0:W-:Y:S04]  /*0760*/  STG.E desc[UR8][R4.64+0x8], R11 ;  /* 0x0000080b04007986 */ /* 0x0001e8000c101908 */
[----:B------:R-:W5:Y:S04]  /*0770*/  LDG.E R8, desc[UR8][R2.64+0xc] ;  /* 0x00000c0802087981 */ /* 0x000f68000c1e1900 */
[----:B0-----:R-:W3:Y:S01]  /*0780*/  LDG.E R11, desc[UR8][R4.64+0x18] ;  /* 0x00001808040b7981 */ /* 0x001ee2000c1e1900 */
[----:B-----5:R-:W-:-:S03]  /*0790*/  FADD R13, R8, R13 ;  /* 0x0000000d080d7221 */ /* 0x020fc60000000000 */
[----:B------:R-:W4:Y:S04]  /*07a0*/  LDG.E R8, desc[UR8][R4.64+0x10] ;  /* 0x0000100804087981 */ /* 0x000f28000c1e1900 */
[----:B------:R0:W-:Y:S04]  /*07b0*/  STG.E desc[UR8][R4.64+0xc], R13 ;  /* 0x00000c0d04007986 */ /* 0x0001e8000c101908 */
[----:B------:R-:W4:Y:S04]  /*07c0*/  LDG.E R7, desc[UR8][R2.64+0x10] ;  /* 0x0000100802077981 */ /* 0x000f28000c1e1900 */
[----:B0-----:R-:W5:Y:S01]  /*07d0*/  LDG.E R13, desc[UR8][R4.64+0x1c] ;  /* 0x00001c08040d7981 */ /* 0x001f62000c1e1900 */
[----:B----4-:R-:W-:-:S05]  /*07e0*/  FADD R7, R7, R8 ;  /* 0x0000000807077221 */ /* 0x010fca0000000000 */
[----:B------:R0:W-:Y:S04]  /*07f0*/  STG.E desc[UR8][R4.64+0x10], R7 ;  /* 0x0000100704007986 */ /* 0x0001e8000c101908 */
[----:B------:R-:W2:Y:S02]  /*0800*/  LDG.E R8, desc[UR8][R2.64+0x14] ;  /* 0x0000140802087981 */ /* 0x000ea4000c1e1900 */
[----:B--2---:R-:W-:-:S05]  /*0810*/  FADD R9, R8, R9 ;  /* 0x0000000908097221 */ /* 0x004fca0000000000 */
[----:B------:R0:W-:Y:S04]  /*0820*/  STG.E desc[UR8][R4.64+0x14], R9 ;  /* 0x0000140904007986 */ /* 0x0001e8000c101908 */
[----:B------:R-:W3:Y:S02]  /*0830*/  LDG.E R8, desc[UR8][R2.64+0x18] ;  /* 0x0000180802087981 */ /* 0x000ee4000c1e1900 */
[----:B---3--:R-:W-:-:S05]  /*0840*/  FADD R11, R8, R11 ;  /* 0x0000000b080b7221 */ /* 0x008fca0000000000 */
[----:B------:R0:W-:Y:S04]  /*0850*/  STG.E desc[UR8][R4.64+0x18], R11 ;  /* 0x0000180b04007986 */ /* 0x0001e8000c101908 */
[----:B------:R-:W5:Y:S01]  /*0860*/  LDG.E R8, desc[UR8][R2.64+0x1c] ;  /* 0x00001c0802087981 */ /* 0x000f62000c1e1900 */
[----:B------:R-:W-:Y:S01]  /*0870*/  IADD3 R0, PT, PT, R0, 0x8, RZ ;  /* 0x0000000800007810 */ /* 0x000fe20007ffe0ff */
[----:B-----5:R-:W-:-:S05]  /*0880*/  FADD R13, R8, R13 ;  /* 0x0000000d080d7221 */ /* 0x020fca0000000000 */
[----:B------:R0:W-:Y:S02]  /*0890*/  STG.E desc[UR8][R4.64+0x1c], R13 ;  /* 0x00001c0d04007986 */ /* 0x0001e4000c101908 */
.L_x_12:
[----:B------:R-:W-:Y:S05]  /*08a0*/  @!P1 EXIT ;  /* 0x000000000000994d */ /* 0x000fea0003800000 */
[----:B------:R-:W-:Y:S02]  /*08b0*/  ISETP.GE.U32.AND P0, PT, R12, 0x4, PT ;  /* 0x000000040c00780c */ /* 0x000fe40003f06070 */
[----:B------:R-:W-:-:S04]  /*08c0*/  LOP3.LUT R6, R6, 0x3, RZ, 0xc0, !PT ;  /* 0x0000000306067812 */ /* 0x000fc800078ec0ff */
[----:B------:R-:W-:-:S07]  /*08d0*/  ISETP.NE.AND P1, PT, R6, RZ, PT ;  /* 0x000000ff0600720c */ /* 0x000fce0003f25270 */
[----:B------:R-:W-:Y:S06]  /*08e0*/  @!P0 BRA `(.L_x_13) ;  /* 0x0000000000548947 */ /* 0x000fec0003800000 */
[----:B01----:R-:W0:Y:S08]  /*08f0*/  LDC.64 R4, c[0x0][0x388] ;  /* 0x0000e200ff047b82 */ /* 0x003e300000000a00 */
[----:B------:R-:W1:Y:S01]  /*0900*/  LDC.64 R2, c[0x0][0x390] ;  /* 0x0000e400ff027b82 */ /* 0x000e620000000a00 */
        /* <DEDUP_REMOVED lines=8> */
[----:B------:R2:W-:Y:S04]  /*0990*/  STG.E desc[UR8][R2.64], R7 ;  /* 0x0000000702007986 */ /* 0x0005e8000c101908 */
[----:B------:R-:W3:Y:S02]  /*09a0*/  LDG.E R8, desc[UR8][R4.64+0x4] ;  /* 0x0000040804087981 */ /* 0x000ee4000c1e1900 */
[----:B---3--:R-:W-:-:S05]  /*09b0*/  FADD R9, R8, R9 ;  /* 0x0000000908097221 */ /* 0x008fca0000000000 */
[----:B------:R2:W-:Y:S04]  /*09c0*/  STG.E desc[UR8][R2.64+0x4], R9 ;  /* 0x0000040902007986 */ /* 0x0005e8000c101908 */
[----:B------:R-:W4:Y:S02]  /*09d0*/  LDG.E R8, desc[UR8][R4.64+0x8] ;  /* 0x0000080804087981 */ /* 0x000f24000c1e1900 */
[----:B----4-:R-:W-:-:S05]  /*09e0*/  FADD R11, R8, R11 ;  /* 0x0000000b080b7221 */ /* 0x010fca0000000000 */
[----:B------:R2:W-:Y:S04]  /*09f0*/  STG.E desc[UR8][R2.64+0x8], R11 ;  /* 0x0000080b02007986 */ /* 0x0005e8000c101908 */
[----:B------:R-:W5:Y:S01]  /*0a00*/  LDG.E R8, desc[UR8][R4.64+0xc] ;  /* 0x00000c0804087981 */ /* 0x000f62000c1e1900 */
[----:B------:R-:W-:Y:S01]  /*0a10*/  IADD3 R0, PT, PT, R0, 0x4, RZ ;  /* 0x0000000400007810 */ /* 0x000fe20007ffe0ff */
[----:B-----5:R-:W-:-:S05]  /*0a20*/  FADD R13, R8, R13 ;  /* 0x0000000d080d7221 */ /* 0x020fca0000000000 */
[----:B------:R2:W-:Y:S02]  /*0a30*/  STG.E desc[UR8][R2.64+0xc], R13 ;  /* 0x00000c0d02007986 */ /* 0x0005e4000c101908 */
.L_x_13:
[----:B------:R-:W-:Y:S05]  /*0a40*/  @!P1 EXIT ;  /* 0x000000000000994d */ /* 0x000fea0003800000 */
[----:B--2---:R-:W2:Y:S01]  /*0a50*/  LDC.64 R2, c[0x0][0x390] ;  /* 0x0000e400ff027b82 */ /* 0x004ea20000000a00 */
[----:B------:R-:W-:-:S07]  /*0a60*/  IMAD.MOV R6, RZ, RZ, -R6 ;  /* 0x000000ffff067224 */ /* 0x000fce00078e0a06 */
[----:B01----:R-:W0:Y:S01]  /*0a70*/  LDC.64 R4, c[0x0][0x388] ;  /* 0x0000e200ff047b82 */ /* 0x003e220000000a00 */
[----:B--2---:R-:W-:-:S05]  /*0a80*/  IMAD.WIDE.U32 R2, R0, 0x4, R2 ;  /* 0x0000000400027825 */ /* 0x004fca00078e0002 */
[----:B------:R-:W-:Y:S01]  /*0a90*/  MOV R9, R3 ;  /* 0x0000000300097202 */ /* 0x000fe20000000f00 */
[----:B0-----:R-:W-:Y:S01]  /*0aa0*/  IMAD.WIDE.U32 R4, R0, 0x4, R4 ;  /* 0x0000000400047825 */ /* 0x001fe200078e0004 */
[----:B------:R-:W-:-:S07]  /*0ab0*/  MOV R0, R2 ;  /* 0x0000000200007202 */ /* 0x000fce0000000f00 */
.L_x_14:
[----:B0-----:R-:W-:Y:S02]  /*0ac0*/  MOV R2, R0 ;  /* 0x0000000000027202 */ /* 0x001fe40000000f00 */
[----:B------:R-:W-:Y:S01]  /*0ad0*/  MOV R3, R9 ;  /* 0x0000000900037202 */ /* 0x000fe20000000f00 */
[----:B------:R0:W2:Y:S04]  /*0ae0*/  LDG.E R0, desc[UR8][R4.64] ;  /* 0x0000000804007981 */ /* 0x0000a8000c1e1900 */
[----:B------:R-:W2:Y:S01]  /*0af0*/  LDG.E R7, desc[UR8][R2.64] ;  /* 0x0000000802077981 */ /* 0x000ea2000c1e1900 */
[----:B------:R-:W-:-:S04]  /*0b00*/  IADD3 R6, PT, PT, R6, 0x1, RZ ;  /* 0x0000000106067810 */ /* 0x000fc80007ffe0ff */
[----:B------:R-:W-:Y:S02]  /*0b10*/  ISETP.NE.AND P0, PT, R6, RZ, PT ;  /* 0x000000ff0600720c */ /* 0x000fe40003f05270 */
[----:B0-----:R-:W-:-:S04]  /*0b20*/  IADD3 R4, P2, PT, R4, 0x4, RZ ;  /* 0x0000000404047810 */ /* 0x001fc80007f5e0ff */
[----:B------:R-:W-:Y:S01]  /*0b30*/  IADD3.X R5, PT, PT, RZ, R5, RZ, P2, !PT ;  /* 0x00000005ff057210 */ /* 0x000fe200017fe4ff */
[----:B--2---:R-:W-:Y:S01]  /*0b40*/  FADD R7, R0, R7 ;  /* 0x0000000700077221 */ /* 0x004fe20000000000 */
[----:B------:R-:W-:-:S04]  /*0b50*/  IADD3 R0, P1, PT, R2, 0x4, RZ ;  /* 0x0000000402007810 */ /* 0x000fc80007f3e0ff */
[----:B------:R0:W-:Y:S01]  /*0b60*/  STG.E desc[UR8][R2.64], R7 ;  /* 0x0000000702007986 */ /* 0x0001e2000c101908 */
[----:B------:R-:W-:Y:S01]  /*0b70*/  IADD3.X R9, PT, PT, RZ, R3, RZ, P1, !PT ;  /* 0x00000003ff097210 */ /* 0x000fe20000ffe4ff */
[----:B------:R-:W-:Y:S07]  /*0b80*/  @P0 BRA `(.L_x_14) ;  /* 0xfffffffc00cc0947 */ /* 0x000fee000383ffff */
[----:B------:R-:W-:Y:S05]  /*0b90*/  EXIT ;  /* 0x000000000000794d */ /* 0x000fea0003800000 */
.L_x_15:
        /* <DEDUP_REMOVED lines=14> */
.L_x_18:


//--------------------- .nv.shared.reserved.0     --------------------------
	.section	.nv.shared.reserved.0,"aw",@nobits
	.weak		__nv_reservedSMEM_offset_0_alias
	.size		__nv_reservedSMEM_offset_0_alias, 0, 64
	.other		__nv_reservedSMEM_offset_0_alias,@"STO_CUDA_RESERVED_SHARED STV_DEFAULT"
__nv_reservedSMEM_offset_0_alias:
	.zero		0
	.zero		64


//--------------------- .nv.constant0._Z14addGridThreadsiPfS_ --------------------------
	.section	.nv.constant0._Z14addGridThreadsiPfS_,"a",@progbits
	.sectionflags	@""
	.align	4
.nv.constant0._Z14addGridThreadsiPfS_:
	.zero		920


//--------------------- .nv.constant0._Z14addMoreThreadsiPfS_ --------------------------
	.section	.nv.constant0._Z14addMoreThreadsiPfS_,"a",@progbits
	.sectionflags	@""
	.align	4
.nv.constant0._Z14addMoreThreadsiPfS_:
	.zero		920


//--------------------- .nv.constant0._Z15addSingleThreadiPfS_ --------------------------
	.section	.nv.constant0._Z15addSingleThreadiPfS_,"a",@progbits
	.sectionflags	@""
	.align	4
.nv.constant0._Z15addSingleThreadiPfS_:
	.zero		920


//--------------------- SYMBOLS --------------------------

	.type		.nv.reservedSmem.offset0,@object
	.size		.nv.reservedSmem.offset0,0x4
